//
// Generated by NVIDIA NVVM Compiler
//
// Compiler Build ID: CL-36424714
// Cuda compilation tools, release 13.0, V13.0.88
// Based on NVVM 20.0.0
//

.version 9.0
.target sm_100
.address_size 64

	// .globl	_Z9calPhase1Piii
// _ZZ9calPhase1PiiiE17S_Dist_Blk_Update has been demoted
// _ZZ9calPhase2PiiiiE15S_Dist_Blk_Base has been demoted
// _ZZ9calPhase2PiiiiE17S_Dist_Blk_Update has been demoted
// _ZZ9calPhase3PiiiiE14S_Dist_Blk_Row has been demoted
// _ZZ9calPhase3PiiiiE14S_Dist_Blk_Col has been demoted

.visible .entry _Z9calPhase1Piii(
	.param .u64 .ptr .align 1 _Z9calPhase1Piii_param_0,
	.param .u32 _Z9calPhase1Piii_param_1,
	.param .u32 _Z9calPhase1Piii_param_2
)
{
	.reg .pred 	%p<3>;
	.reg .b32 	%r<28>;
	.reg .b64 	%rd<5>;
	// demoted variable
	.shared .align 4 .b8 _ZZ9calPhase1PiiiE17S_Dist_Blk_Update[16];
	ld.param.u64 	%rd2, [_Z9calPhase1Piii_param_0];
	ld.param.u32 	%r6, [_Z9calPhase1Piii_param_1];
	ld.param.u32 	%r7, [_Z9calPhase1Piii_param_2];
	cvta.to.global.u64 	%rd3, %rd2;
	mov.u32 	%r8, %tid.x;
	mov.u32 	%r9, %tid.y;
	shl.b32 	%r10, %r6, 1;
	add.s32 	%r11, %r10, %r9;
	add.s32 	%r12, %r10, %r8;
	shl.b32 	%r13, %r9, 1;
	add.s32 	%r14, %r13, %r8;
	mad.lo.s32 	%r15, %r11, %r7, %r12;
	mul.wide.s32 	%rd4, %r15, 4;
	add.s64 	%rd1, %rd3, %rd4;
	ld.global.u32 	%r16, [%rd1];
	shl.b32 	%r17, %r14, 2;
	mov.u32 	%r18, _ZZ9calPhase1PiiiE17S_Dist_Blk_Update;
	add.s32 	%r1, %r18, %r17;
	st.shared.u32 	[%r1], %r16;
	bar.sync 	0;
	shl.b32 	%r19, %r9, 3;
	add.s32 	%r2, %r18, %r19;
	ld.shared.u32 	%r20, [%r2];
	shl.b32 	%r21, %r8, 2;
	add.s32 	%r3, %r18, %r21;
	ld.shared.u32 	%r22, [%r3];
	add.s32 	%r4, %r22, %r20;
	ld.shared.u32 	%r23, [%r1];
	setp.ge.s32 	%p1, %r4, %r23;
	@%p1 bra 	$L__BB0_2;
	st.shared.u32 	[%r1], %r4;
$L__BB0_2:
	bar.sync 	0;
	ld.shared.u32 	%r24, [%r2+4];
	ld.shared.u32 	%r25, [%r3+8];
	add.s32 	%r5, %r25, %r24;
	ld.shared.u32 	%r26, [%r1];
	setp.ge.s32 	%p2, %r5, %r26;
	@%p2 bra 	$L__BB0_4;
	st.shared.u32 	[%r1], %r5;
$L__BB0_4:
	bar.sync 	0;
	ld.shared.u32 	%r27, [%r1];
	st.global.u32 	[%rd1], %r27;
	ret;

}
	// .globl	_Z9calPhase2Piiii
.visible .entry _Z9calPhase2Piiii(
	.param .u64 .ptr .align 1 _Z9calPhase2Piiii_param_0,
	.param .u32 _Z9calPhase2Piiii_param_1,
	.param .u32 _Z9calPhase2Piiii_param_2,
	.param .u32 _Z9calPhase2Piiii_param_3
)
{
	.reg .pred 	%p<10>;
	.reg .b32 	%r<58>;
	.reg .b64 	%rd<7>;
	// demoted variable
	.shared .align 4 .b8 _ZZ9calPhase2PiiiiE15S_Dist_Blk_Base[16];
	// demoted variable
	.shared .align 4 .b8 _ZZ9calPhase2PiiiiE17S_Dist_Blk_Update[16];
	ld.param.u64 	%rd2, [_Z9calPhase2Piiii_param_0];
	ld.param.u32 	%r19, [_Z9calPhase2Piiii_param_1];
	ld.param.u32 	%r20, [_Z9calPhase2Piiii_param_2];
	ld.param.u32 	%r21, [_Z9calPhase2Piiii_param_3];
	mov.u32 	%r1, %ctaid.x;
	setp.eq.s32 	%p1, %r1, %r19;
	mov.u32 	%r22, %ctaid.y;
	setp.ne.s32 	%p2, %r22, %r21;
	or.pred  	%p3, %p1, %p2;
	@%p3 bra 	$L__BB1_16;
	mov.u32 	%r2, %tid.x;
	mov.u32 	%r3, %tid.y;
	shl.b32 	%r23, %r19, 1;
	add.s32 	%r4, %r23, %r3;
	add.s32 	%r5, %r23, %r2;
	shl.b32 	%r6, %r3, 1;
	setp.ne.s32 	%p4, %r21, 0;
	@%p4 bra 	$L__BB1_3;
	shl.b32 	%r26, %r1, 1;
	add.s32 	%r27, %r26, %r2;
	mad.lo.s32 	%r57, %r4, %r20, %r27;
	bra.uni 	$L__BB1_4;
$L__BB1_3:
	shl.b32 	%r24, %r1, 1;
	add.s32 	%r25, %r24, %r3;
	mad.lo.s32 	%r57, %r20, %r25, %r5;
$L__BB1_4:
	add.s32 	%r28, %r6, %r2;
	cvta.to.global.u64 	%rd3, %rd2;
	setp.eq.s32 	%p5, %r21, 0;
	mad.lo.s32 	%r29, %r4, %r20, %r5;
	mul.wide.s32 	%rd4, %r29, 4;
	add.s64 	%rd5, %rd3, %rd4;
	ld.global.u32 	%r30, [%rd5];
	shl.b32 	%r31, %r28, 2;
	mov.u32 	%r32, _ZZ9calPhase2PiiiiE15S_Dist_Blk_Base;
	add.s32 	%r33, %r32, %r31;
	st.shared.u32 	[%r33], %r30;
	mul.wide.s32 	%rd6, %r57, 4;
	add.s64 	%rd1, %rd3, %rd6;
	ld.global.u32 	%r34, [%rd1];
	mov.u32 	%r35, _ZZ9calPhase2PiiiiE17S_Dist_Blk_Update;
	add.s32 	%r10, %r35, %r31;
	st.shared.u32 	[%r10], %r34;
	bar.sync 	0;
	@%p5 bra 	$L__BB1_10;
	shl.b32 	%r36, %r6, 2;
	add.s32 	%r11, %r35, %r36;
	ld.shared.u32 	%r38, [%r11];
	shl.b32 	%r39, %r2, 2;
	add.s32 	%r12, %r32, %r39;
	ld.shared.u32 	%r41, [%r12];
	add.s32 	%r13, %r41, %r38;
	ld.shared.u32 	%r42, [%r10];
	setp.lt.s32 	%p6, %r13, %r42;
	@%p6 bra 	$L__BB1_6;
	bra.uni 	$L__BB1_7;
$L__BB1_6:
	st.shared.u32 	[%r10], %r13;
$L__BB1_7:
	bar.sync 	0;
	ld.shared.u32 	%r43, [%r11+4];
	ld.shared.u32 	%r44, [%r12+8];
	add.s32 	%r18, %r44, %r43;
	ld.shared.u32 	%r45, [%r10];
	setp.ge.s32 	%p7, %r18, %r45;
	@%p7 bra 	$L__BB1_9;
	st.shared.u32 	[%r10], %r18;
$L__BB1_9:
	bar.sync 	0;
	bra.uni 	$L__BB1_15;
$L__BB1_10:
	shl.b32 	%r46, %r6, 2;
	add.s32 	%r14, %r32, %r46;
	ld.shared.u32 	%r48, [%r14];
	shl.b32 	%r49, %r2, 2;
	add.s32 	%r15, %r35, %r49;
	ld.shared.u32 	%r51, [%r15];
	add.s32 	%r16, %r51, %r48;
	ld.shared.u32 	%r52, [%r10];
	setp.ge.s32 	%p8, %r16, %r52;
	@%p8 bra 	$L__BB1_12;
	st.shared.u32 	[%r10], %r16;
$L__BB1_12:
	bar.sync 	0;
	ld.shared.u32 	%r53, [%r14+4];
	ld.shared.u32 	%r54, [%r15+8];
	add.s32 	%r17, %r54, %r53;
	ld.shared.u32 	%r55, [%r10];
	setp.ge.s32 	%p9, %r17, %r55;
	@%p9 bra 	$L__BB1_14;
	st.shared.u32 	[%r10], %r17;
$L__BB1_14:
	bar.sync 	0;
$L__BB1_15:
	ld.shared.u32 	%r56, [%r10];
	st.global.u32 	[%rd1], %r56;
$L__BB1_16:
	ret;

}
	// .globl	_Z9calPhase3Piiii
.visible .entry _Z9calPhase3Piiii(
	.param .u64 .ptr .align 1 _Z9calPhase3Piiii_param_0,
	.param .u32 _Z9calPhase3Piiii_param_1,
	.param .u32 _Z9calPhase3Piiii_param_2,
	.param .u32 _Z9calPhase3Piiii_param_3
)
{
	.reg .pred 	%p<10>;
	.reg .b32 	%r<41>;
	.reg .b64 	%rd<9>;
	// demoted variable
	.shared .align 4 .b8 _ZZ9calPhase3PiiiiE14S_Dist_Blk_Row[16];
	// demoted variable
	.shared .align 4 .b8 _ZZ9calPhase3PiiiiE14S_Dist_Blk_Col[16];
	ld.param.u64 	%rd1, [_Z9calPhase3Piiii_param_0];
	ld.param.u32 	%r3, [_Z9calPhase3Piiii_param_1];
	ld.param.u32 	%r4, [_Z9calPhase3Piiii_param_2];
	ld.param.u32 	%r5, [_Z9calPhase3Piiii_param_3];
	mov.u32 	%r1, %ctaid.x;
	setp.eq.s32 	%p1, %r1, %r3;
	mov.u32 	%r2, %ctaid.y;
	setp.eq.s32 	%p2, %r2, %r3;
	or.pred  	%p3, %p1, %p2;
	@%p3 bra 	$L__BB2_4;
	setp.eq.s32 	%p4, %r5, 0;
	setp.gt.u32 	%p5, %r1, %r3;
	and.pred  	%p6, %p5, %p4;
	@%p6 bra 	$L__BB2_4;
	setp.eq.s32 	%p7, %r5, 1;
	setp.lt.u32 	%p8, %r1, %r3;
	and.pred  	%p9, %p8, %p7;
	@%p9 bra 	$L__BB2_4;
	cvta.to.global.u64 	%rd2, %rd1;
	mov.u32 	%r6, %tid.x;
	mov.u32 	%r7, %tid.y;
	shl.b32 	%r8, %r2, 1;
	add.s32 	%r9, %r8, %r7;
	shl.b32 	%r10, %r1, 1;
	add.s32 	%r11, %r10, %r6;
	shl.b32 	%r12, %r3, 1;
	add.s32 	%r13, %r12, %r7;
	add.s32 	%r14, %r12, %r6;
	shl.b32 	%r15, %r7, 1;
	add.s32 	%r16, %r15, %r6;
	mul.lo.s32 	%r17, %r4, %r9;
	add.s32 	%r18, %r17, %r11;
	mul.wide.s32 	%rd3, %r18, 4;
	add.s64 	%rd4, %rd2, %rd3;
	ld.global.u32 	%r19, [%rd4];
	mad.lo.s32 	%r20, %r13, %r4, %r11;
	mul.wide.s32 	%rd5, %r20, 4;
	add.s64 	%rd6, %rd2, %rd5;
	ld.global.u32 	%r21, [%rd6];
	shl.b32 	%r22, %r16, 2;
	mov.u32 	%r23, _ZZ9calPhase3PiiiiE14S_Dist_Blk_Row;
	add.s32 	%r24, %r23, %r22;
	st.shared.u32 	[%r24], %r21;
	add.s32 	%r25, %r14, %r17;
	mul.wide.s32 	%rd7, %r25, 4;
	add.s64 	%rd8, %rd2, %rd7;
	ld.global.u32 	%r26, [%rd8];
	mov.u32 	%r27, _ZZ9calPhase3PiiiiE14S_Dist_Blk_Col;
	add.s32 	%r28, %r27, %r22;
	st.shared.u32 	[%r28], %r26;
	bar.sync 	0;
	shl.b32 	%r29, %r7, 3;
	add.s32 	%r30, %r27, %r29;
	ld.shared.u32 	%r31, [%r30];
	shl.b32 	%r32, %r6, 2;
	add.s32 	%r33, %r23, %r32;
	ld.shared.u32 	%r34, [%r33];
	add.s32 	%r35, %r34, %r31;
	min.s32 	%r36, %r35, %r19;
	ld.shared.u32 	%r37, [%r30+4];
	ld.shared.u32 	%r38, [%r33+8];
	add.s32 	%r39, %r38, %r37;
	min.s32 	%r40, %r39, %r36;
	st.global.u32 	[%rd4], %r40;
$L__BB2_4:
	ret;

}
	// .globl	_Z17naiveCudaFWKernalPiii
.visible .entry _Z17naiveCudaFWKernalPiii(
	.param .u64 .ptr .align 1 _Z17naiveCudaFWKernalPiii_param_0,
	.param .u32 _Z17naiveCudaFWKernalPiii_param_1,
	.param .u32 _Z17naiveCudaFWKernalPiii_param_2
)
{
	.reg .pred 	%p<2>;
	.reg .b32 	%r<19>;
	.reg .b64 	%rd<9>;

	ld.param.u64 	%rd2, [_Z17naiveCudaFWKernalPiii_param_0];
	ld.param.u32 	%r2, [_Z17naiveCudaFWKernalPiii_param_1];
	ld.param.u32 	%r3, [_Z17naiveCudaFWKernalPiii_param_2];
	cvta.to.global.u64 	%rd3, %rd2;
	mov.u32 	%r4, %tid.x;
	mov.u32 	%r5, %ctaid.x;
	mov.u32 	%r6, %ntid.x;
	mad.lo.s32 	%r7, %r5, %r6, %r4;
	mov.u32 	%r8, %tid.y;
	mov.u32 	%r9, %ctaid.y;
	mov.u32 	%r10, %ntid.y;
	mad.lo.s32 	%r11, %r9, %r10, %r8;
	mul.lo.s32 	%r12, %r3, %r7;
	add.s32 	%r13, %r12, %r2;
	mul.wide.s32 	%rd4, %r13, 4;
	add.s64 	%rd5, %rd3, %rd4;
	ld.global.u32 	%r14, [%rd5];
	mad.lo.s32 	%r15, %r3, %r2, %r11;
	mul.wide.s32 	%rd6, %r15, 4;
	add.s64 	%rd7, %rd3, %rd6;
	ld.global.u32 	%r16, [%rd7];
	add.s32 	%r1, %r16, %r14;
	add.s32 	%r17, %r12, %r11;
	mul.wide.s32 	%rd8, %r17, 4;
	add.s64 	%rd1, %rd3, %rd8;
	ld.global.u32 	%r18, [%rd1];
	setp.ge.s32 	%p1, %r1, %r18;
	@%p1 bra 	$L__BB3_2;
	st.global.u32 	[%rd1], %r1;
$L__BB3_2:
	ret;

}
	// .globl	_Z11naiveCudaFWPiii
.visible .entry _Z11naiveCudaFWPiii(
	.param .u64 .ptr .align 1 _Z11naiveCudaFWPiii_param_0,
	.param .u32 _Z11naiveCudaFWPiii_param_1,
	.param .u32 _Z11naiveCudaFWPiii_param_2
)
{
	.reg .pred 	%p<11>;
	.reg .b32 	%r<61>;
	.reg .b64 	%rd<18>;

	ld.param.u64 	%rd9, [_Z11naiveCudaFWPiii_param_0];
	ld.param.u32 	%r28, [_Z11naiveCudaFWPiii_param_1];
	ld.param.u32 	%r29, [_Z11naiveCudaFWPiii_param_2];
	cvta.to.global.u64 	%rd1, %rd9;
	mov.u32 	%r30, %tid.y;
	mov.u32 	%r31, %ctaid.y;
	mov.u32 	%r32, %ntid.y;
	mad.lo.s32 	%r1, %r31, %r32, %r30;
	setp.lt.s32 	%p1, %r28, 1;
	@%p1 bra 	$L__BB4_17;
	mov.u32 	%r34, %ntid.x;
	mov.u32 	%r35, %ctaid.x;
	mov.u32 	%r36, %tid.x;
	mad.lo.s32 	%r37, %r35, %r34, %r36;
	mul.lo.s32 	%r2, %r29, %r37;
	add.s32 	%r38, %r2, %r1;
	mul.wide.s32 	%rd10, %r38, 4;
	add.s64 	%rd2, %rd1, %rd10;
	and.b32  	%r3, %r28, 3;
	setp.lt.u32 	%p2, %r28, 4;
	mov.b32 	%r57, 0;
	@%p2 bra 	$L__BB4_12;
	and.b32  	%r57, %r28, 2147483644;
	neg.s32 	%r56, %r57;
	add.s64 	%rd3, %rd1, 8;
	shl.b32 	%r6, %r29, 2;
	mul.wide.s32 	%rd6, %r29, 4;
	mov.u32 	%r54, %r1;
	mov.u32 	%r55, %r2;
$L__BB4_3:
	mul.wide.s32 	%rd11, %r55, 4;
	add.s64 	%rd4, %rd3, %rd11;
	ld.global.u32 	%r39, [%rd4+-8];
	mul.wide.s32 	%rd12, %r54, 4;
	add.s64 	%rd5, %rd1, %rd12;
	ld.global.u32 	%r40, [%rd5];
	add.s32 	%r10, %r40, %r39;
	ld.global.u32 	%r41, [%rd2];
	setp.ge.s32 	%p3, %r10, %r41;
	@%p3 bra 	$L__BB4_5;
	st.global.u32 	[%rd2], %r10;
$L__BB4_5:
	bar.sync 	0;
	ld.global.u32 	%r42, [%rd4+-4];
	add.s64 	%rd7, %rd5, %rd6;
	ld.global.u32 	%r43, [%rd7];
	add.s32 	%r11, %r43, %r42;
	ld.global.u32 	%r44, [%rd2];
	setp.ge.s32 	%p4, %r11, %r44;
	@%p4 bra 	$L__BB4_7;
	st.global.u32 	[%rd2], %r11;
$L__BB4_7:
	bar.sync 	0;
	ld.global.u32 	%r45, [%rd4];
	add.s64 	%rd8, %rd7, %rd6;
	ld.global.u32 	%r46, [%rd8];
	add.s32 	%r12, %r46, %r45;
	ld.global.u32 	%r47, [%rd2];
	setp.ge.s32 	%p5, %r12, %r47;
	@%p5 bra 	$L__BB4_9;
	st.global.u32 	[%rd2], %r12;
$L__BB4_9:
	bar.sync 	0;
	ld.global.u32 	%r48, [%rd4+4];
	add.s64 	%rd13, %rd8, %rd6;
	ld.global.u32 	%r49, [%rd13];
	add.s32 	%r13, %r49, %r48;
	ld.global.u32 	%r50, [%rd2];
	setp.ge.s32 	%p6, %r13, %r50;
	@%p6 bra 	$L__BB4_11;
	st.global.u32 	[%rd2], %r13;
$L__BB4_11:
	bar.sync 	0;
	add.s32 	%r56, %r56, 4;
	add.s32 	%r55, %r55, 4;
	add.s32 	%r54, %r54, %r6;
	setp.ne.s32 	%p7, %r56, 0;
	@%p7 bra 	$L__BB4_3;
$L__BB4_12:
	setp.eq.s32 	%p8, %r3, 0;
	@%p8 bra 	$L__BB4_17;
	mad.lo.s32 	%r60, %r57, %r29, %r1;
	add.s32 	%r59, %r57, %r2;
	neg.s32 	%r58, %r3;
$L__BB4_14:
	.pragma "nounroll";
	mul.wide.s32 	%rd14, %r59, 4;
	add.s64 	%rd15, %rd1, %rd14;
	ld.global.u32 	%r51, [%rd15];
	mul.wide.s32 	%rd16, %r60, 4;
	add.s64 	%rd17, %rd1, %rd16;
	ld.global.u32 	%r52, [%rd17];
	add.s32 	%r24, %r52, %r51;
	ld.global.u32 	%r53, [%rd2];
	setp.ge.s32 	%p9, %r24, %r53;
	@%p9 bra 	$L__BB4_16;
	st.global.u32 	[%rd2], %r24;
$L__BB4_16:
	bar.sync 	0;
	add.s32 	%r60, %r60, %r29;
	add.s32 	%r59, %r59, 1;
	add.s32 	%r58, %r58, 1;
	setp.ne.s32 	%p10, %r58, 0;
	@%p10 bra 	$L__BB4_14;
$L__BB4_17:
	ret;

}


// ===== COMPILED SASS (sm_100) =====

	.target	sm_100

	.elftype	@"ET_EXEC"


//--------------------- .note.nv.tkinfo           --------------------------
	.section	.note.nv.tkinfo,"",@"SHT_NOTE"
	.sectionflags	@"SHF_NOTE_NV_TKINFO"
	.tkinfo
        /*0018*/ 	.word	0x00000002
        /*0030*/ 	.string	""
        /*0030*/ 	.string	"ptxas"
        /*0030*/ 	.string	"Cuda compilation tools, release 13.0, V13.0.88"
        /*0030*/ 	.string	"Build cuda_13.0.r13.0/compiler.36424714_0"
        /*0030*/ 	.string	"-arch sm_100 -m 64 "



//--------------------- .note.nv.cuinfo           --------------------------
	.section	.note.nv.cuinfo,"",@"SHT_NOTE"
	.sectionflags	@"SHF_NOTE_NV_CUINFO"
        /*0018*/ 	.short	0x0002
        /*001a*/ 	.short	0x0064
        /*001c*/ 	.short	0x0082
	.zero		2


//--------------------- .nv.info                  --------------------------
	.section	.nv.info,"",@"SHT_CUDA_INFO"
	.align	4


	//----- nvinfo : EIATTR_REGCOUNT
	.align		4
        /*0000*/ 	.byte	0x04, 0x2f
        /*0002*/ 	.short	(.L_1 - .L_0)
	.align		4
.L_0:
        /*0004*/ 	.word	index@(_Z9calPhase1Piii)
        /*0008*/ 	.word	0x0000000e


	//----- nvinfo : EIATTR_FRAME_SIZE
	.align		4
.L_1:
        /*000c*/ 	.byte	0x04, 0x11
        /*000e*/ 	.short	(.L_3 - .L_2)
	.align		4
.L_2:
        /*0010*/ 	.word	index@(_Z9calPhase1Piii)
        /*0014*/ 	.word	0x00000000


	//----- nvinfo : EIATTR_REGCOUNT
	.align		4
.L_3:
        /*0018*/ 	.byte	0x04, 0x2f
        /*001a*/ 	.short	(.L_5 - .L_4)
	.align		4
.L_4:
        /*001c*/ 	.word	index@(_Z9calPhase2Piiii)
        /*0020*/ 	.word	0x0000000e


	//----- nvinfo : EIATTR_FRAME_SIZE
	.align		4
.L_5:
        /*0024*/ 	.byte	0x04, 0x11
        /*0026*/ 	.short	(.L_7 - .L_6)
	.align		4
.L_6:
        /*0028*/ 	.word	index@(_Z9calPhase2Piiii)
        /*002c*/ 	.word	0x00000000


	//----- nvinfo : EIATTR_REGCOUNT
	.align		4
.L_7:
        /*0030*/ 	.byte	0x04, 0x2f
        /*0032*/ 	.short	(.L_9 - .L_8)
	.align		4
.L_8:
        /*0034*/ 	.word	index@(_Z9calPhase3Piiii)
        /*0038*/ 	.word	0x00000010


	//----- nvinfo : EIATTR_FRAME_SIZE
	.align		4
.L_9:
        /*003c*/ 	.byte	0x04, 0x11
        /*003e*/ 	.short	(.L_11 - .L_10)
	.align		4
.L_10:
        /*0040*/ 	.word	index@(_Z9calPhase3Piiii)
        /*0044*/ 	.word	0x00000000


	//----- nvinfo : EIATTR_REGCOUNT
	.align		4
.L_11:
        /*0048*/ 	.byte	0x04, 0x2f
        /*004a*/ 	.short	(.L_13 - .L_12)
	.align		4
.L_12:
        /*004c*/ 	.word	index@(_Z17naiveCudaFWKernalPiii)
        /*0050*/ 	.word	0x0000000c


	//----- nvinfo : EIATTR_FRAME_SIZE
	.align		4
.L_13:
        /*0054*/ 	.byte	0x04, 0x11
        /*0056*/ 	.short	(.L_15 - .L_14)
	.align		4
.L_14:
        /*0058*/ 	.word	index@(_Z17naiveCudaFWKernalPiii)
        /*005c*/ 	.word	0x00000000


	//----- nvinfo : EIATTR_REGCOUNT
	.align		4
.L_15:
        /*0060*/ 	.byte	0x04, 0x2f
        /*0062*/ 	.short	(.L_17 - .L_16)
	.align		4
.L_16:
        /*0064*/ 	.word	index@(_Z11naiveCudaFWPiii)
        /*0068*/ 	.word	0x00000018


	//----- nvinfo : EIATTR_FRAME_SIZE
	.align		4
.L_17:
        /*006c*/ 	.byte	0x04, 0x11
        /*006e*/ 	.short	(.L_19 - .L_18)
	.align		4
.L_18:
        /*0070*/ 	.word	index@(_Z11naiveCudaFWPiii)
        /*0074*/ 	.word	0x00000000


	//----- nvinfo : EIATTR_MIN_STACK_SIZE
	.align		4
.L_19:
        /*0078*/ 	.byte	0x04, 0x12
        /*007a*/ 	.short	(.L_21 - .L_20)
	.align		4
.L_20:
        /*007c*/ 	.word	index@(_Z11naiveCudaFWPiii)
        /*0080*/ 	.word	0x00000000


	//----- nvinfo : EIATTR_MIN_STACK_SIZE
	.align		4
.L_21:
        /*0084*/ 	.byte	0x04, 0x12
        /*0086*/ 	.short	(.L_23 - .L_22)
	.align		4
.L_22:
        /*0088*/ 	.word	index@(_Z17naiveCudaFWKernalPiii)
        /*008c*/ 	.word	0x00000000


	//----- nvinfo : EIATTR_MIN_STACK_SIZE
	.align		4
.L_23:
        /*0090*/ 	.byte	0x04, 0x12
        /*0092*/ 	.short	(.L_25 - .L_24)
	.align		4
.L_24:
        /*0094*/ 	.word	index@(_Z9calPhase3Piiii)
        /*0098*/ 	.word	0x00000000


	//----- nvinfo : EIATTR_MIN_STACK_SIZE
	.align		4
.L_25:
        /*009c*/ 	.byte	0x04, 0x12
        /*009e*/ 	.short	(.L_27 - .L_26)
	.align		4
.L_26:
        /*00a0*/ 	.word	index@(_Z9calPhase2Piiii)
        /*00a4*/ 	.word	0x00000000


	//----- nvinfo : EIATTR_MIN_STACK_SIZE
	.align		4
.L_27:
        /*00a8*/ 	.byte	0x04, 0x12
        /*00aa*/ 	.short	(.L_29 - .L_28)
	.align		4
.L_28:
        /*00ac*/ 	.word	index@(_Z9calPhase1Piii)
        /*00b0*/ 	.word	0x00000000
.L_29:


//--------------------- .nv.compat                --------------------------
	.section	.nv.compat,"",@"SHT_CUDA_COMPAT_INFO"
	.align	4
        /*0000*/ 	.byte	0x02, 0x09, 0x00, 0x00, 0x02, 0x02, 0x01, 0x00, 0x02, 0x05, 0x05, 0x00, 0x03, 0x07, 0x01, 0x01
        /*0010*/ 	.byte	0x02, 0x03, 0x00, 0x00, 0x02, 0x06, 0x01, 0x00, 0x04, 0x0b, 0x08, 0x00, 0x09, 0x00, 0x00, 0x00
        /*0020*/ 	.byte	0x00, 0x00, 0x00, 0x00


//--------------------- .nv.info._Z11naiveCudaFWPiii --------------------------
	.section	.nv.info._Z11naiveCudaFWPiii,"",@"SHT_CUDA_INFO"
	.sectionflags	@""
	.align	4


	//----- nvinfo : EIATTR_CUDA_API_VERSION
	.align		4
        /*0000*/ 	.byte	0x04, 0x37
        /*0002*/ 	.short	(.L_31 - .L_30)
.L_30:
        /*0004*/ 	.word	0x00000082


	//----- nvinfo : EIATTR_KPARAM_INFO
	.align		4
.L_31:
        /*0008*/ 	.byte	0x04, 0x17
        /*000a*/ 	.short	(.L_33 - .L_32)
.L_32:
        /*000c*/ 	.word	0x00000000
        /*0010*/ 	.short	0x0002
        /*0012*/ 	.short	0x000c
        /*0014*/ 	.byte	0x00, 0xf0, 0x11, 0x00


	//----- nvinfo : EIATTR_KPARAM_INFO
	.align		4
.L_33:
        /*0018*/ 	.byte	0x04, 0x17
        /*001a*/ 	.short	(.L_35 - .L_34)
.L_34:
        /*001c*/ 	.word	0x00000000
        /*0020*/ 	.short	0x0001
        /*0022*/ 	.short	0x0008
        /*0024*/ 	.byte	0x00, 0xf0, 0x11, 0x00


	//----- nvinfo : EIATTR_KPARAM_INFO
	.align		4
.L_35:
        /*0028*/ 	.byte	0x04, 0x17
        /*002a*/ 	.short	(.L_37 - .L_36)
.L_36:
        /*002c*/ 	.word	0x00000000
        /*0030*/ 	.short	0x0000
        /*0032*/ 	.short	0x0000
        /*0034*/ 	.byte	0x00, 0xf5, 0x21, 0x00


	//----- nvinfo : EIATTR_SPARSE_MMA_MASK
	.align		4
.L_37:
        /*0038*/ 	.byte	0x03, 0x50
        /*003a*/ 	.short	0x0000


	//----- nvinfo : EIATTR_MAXREG_COUNT
	.align		4
        /*003c*/ 	.byte	0x03, 0x1b
        /*003e*/ 	.short	0x00ff


	//----- nvinfo : EIATTR_NUM_BARRIERS
	.align		4
        /*0040*/ 	.byte	0x02, 0x4c
        /*0042*/ 	.byte	0x01
	.zero		1


	//----- nvinfo : EIATTR_MERCURY_ISA_VERSION
	.align		4
        /*0044*/ 	.byte	0x03, 0x5f
        /*0046*/ 	.short	0x0101


	//----- nvinfo : EIATTR_VRC_CTA_INIT_COUNT
	.align		4
        /*0048*/ 	.byte	0x02, 0x4a
	.zero		1
	.zero		1


	//----- nvinfo : EIATTR_EXIT_INSTR_OFFSETS
	.align		4
        /*004c*/ 	.byte	0x04, 0x1c
        /*004e*/ 	.short	(.L_39 - .L_38)


	//   ....[0]....
.L_38:
        /*0050*/ 	.word	0x00000040


	//   ....[1]....
        /*0054*/ 	.word	0x00000490


	//   ....[2]....
        /*0058*/ 	.word	0x000005d0


	//----- nvinfo : EIATTR_CBANK_PARAM_SIZE
	.align		4
.L_39:
        /*005c*/ 	.byte	0x03, 0x19
        /*005e*/ 	.short	0x0010


	//----- nvinfo : EIATTR_PARAM_CBANK
	.align		4
        /*0060*/ 	.byte	0x04, 0x0a
        /*0062*/ 	.short	(.L_41 - .L_40)
	.align		4
.L_40:
        /*0064*/ 	.word	index@(.nv.constant0._Z11naiveCudaFWPiii)
        /*0068*/ 	.short	0x0380
        /*006a*/ 	.short	0x0010


	//----- nvinfo : EIATTR_SW_WAR
	.align		4
.L_41:
        /*006c*/ 	.byte	0x04, 0x36
        /*006e*/ 	.short	(.L_43 - .L_42)
.L_42:
        /*0070*/ 	.word	0x00000008
.L_43:


//--------------------- .nv.info._Z17naiveCudaFWKernalPiii --------------------------
	.section	.nv.info._Z17naiveCudaFWKernalPiii,"",@"SHT_CUDA_INFO"
	.sectionflags	@""
	.align	4


	//----- nvinfo : EIATTR_CUDA_API_VERSION
	.align		4
        /*0000*/ 	.byte	0x04, 0x37
        /*0002*/ 	.short	(.L_45 - .L_44)
.L_44:
        /*0004*/ 	.word	0x00000082


	//----- nvinfo : EIATTR_KPARAM_INFO
	.align		4
.L_45:
        /*0008*/ 	.byte	0x04, 0x17
        /*000a*/ 	.short	(.L_47 - .L_46)
.L_46:
        /*000c*/ 	.word	0x00000000
        /*0010*/ 	.short	0x0002
        /*0012*/ 	.short	0x000c
        /*0014*/ 	.byte	0x00, 0xf0, 0x11, 0x00


	//----- nvinfo : EIATTR_KPARAM_INFO
	.align		4
.L_47:
        /*0018*/ 	.byte	0x04, 0x17
        /*001a*/ 	.short	(.L_49 - .L_48)
.L_48:
        /*001c*/ 	.word	0x00000000
        /*0020*/ 	.short	0x0001
        /*0022*/ 	.short	0x0008
        /*0024*/ 	.byte	0x00, 0xf0, 0x11, 0x00


	//----- nvinfo : EIATTR_KPARAM_INFO
	.align		4
.L_49:
        /*0028*/ 	.byte	0x04, 0x17
        /*002a*/ 	.short	(.L_51 - .L_50)
.L_50:
        /*002c*/ 	.word	0x00000000
        /*0030*/ 	.short	0x0000
        /*0032*/ 	.short	0x0000
        /*0034*/ 	.byte	0x00, 0xf5, 0x21, 0x00


	//----- nvinfo : EIATTR_SPARSE_MMA_MASK
	.align		4
.L_51:
        /*0038*/ 	.byte	0x03, 0x50
        /*003a*/ 	.short	0x0000


	//----- nvinfo : EIATTR_MAXREG_COUNT
	.align		4
        /*003c*/ 	.byte	0x03, 0x1b
        /*003e*/ 	.short	0x00ff


	//----- nvinfo : EIATTR_MERCURY_ISA_VERSION
	.align		4
        /*0040*/ 	.byte	0x03, 0x5f
        /*0042*/ 	.short	0x0101


	//----- nvinfo : EIATTR_VRC_CTA_INIT_COUNT
	.align		4
        /*0044*/ 	.byte	0x02, 0x4a
	.zero		1
	.zero		1


	//----- nvinfo : EIATTR_EXIT_INSTR_OFFSETS
	.align		4
        /*0048*/ 	.byte	0x04, 0x1c
        /*004a*/ 	.short	(.L_53 - .L_52)


	//   ....[0]....
.L_52:
        /*004c*/ 	.word	0x00000170


	//   ....[1]....
        /*0050*/ 	.word	0x00000190


	//----- nvinfo : EIATTR_CBANK_PARAM_SIZE
	.align		4
.L_53:
        /*0054*/ 	.byte	0x03, 0x19
        /*0056*/ 	.short	0x0010


	//----- nvinfo : EIATTR_PARAM_CBANK
	.align		4
        /*0058*/ 	.byte	0x04, 0x0a
        /*005a*/ 	.short	(.L_55 - .L_54)
	.align		4
.L_54:
        /*005c*/ 	.word	index@(.nv.constant0._Z17naiveCudaFWKernalPiii)
        /*0060*/ 	.short	0x0380
        /*0062*/ 	.short	0x0010


	//----- nvinfo : EIATTR_SW_WAR
	.align		4
.L_55:
        /*0064*/ 	.byte	0x04, 0x36
        /*0066*/ 	.short	(.L_57 - .L_56)
.L_56:
        /*0068*/ 	.word	0x00000008
.L_57:


//--------------------- .nv.info._Z9calPhase3Piiii --------------------------
	.section	.nv.info._Z9calPhase3Piiii,"",@"SHT_CUDA_INFO"
	.sectionflags	@""
	.align	4


	//----- nvinfo : EIATTR_CUDA_API_VERSION
	.align		4
        /*0000*/ 	.byte	0x04, 0x37
        /*0002*/ 	.short	(.L_59 - .L_58)
.L_58:
        /*0004*/ 	.word	0x00000082


	//----- nvinfo : EIATTR_KPARAM_INFO
	.align		4
.L_59:
        /*0008*/ 	.byte	0x04, 0x17
        /*000a*/ 	.short	(.L_61 - .L_60)
.L_60:
        /*000c*/ 	.word	0x00000000
        /*0010*/ 	.short	0x0003
        /*0012*/ 	.short	0x0010
        /*0014*/ 	.byte	0x00, 0xf0, 0x11, 0x00


	//----- nvinfo : EIATTR_KPARAM_INFO
	.align		4
.L_61:
        /*0018*/ 	.byte	0x04, 0x17
        /*001a*/ 	.short	(.L_63 - .L_62)
.L_62:
        /*001c*/ 	.word	0x00000000
        /*0020*/ 	.short	0x0002
        /*0022*/ 	.short	0x000c
        /*0024*/ 	.byte	0x00, 0xf0, 0x11, 0x00


	//----- nvinfo : EIATTR_KPARAM_INFO
	.align		4
.L_63:
        /*0028*/ 	.byte	0x04, 0x17
        /*002a*/ 	.short	(.L_65 - .L_64)
.L_64:
        /*002c*/ 	.word	0x00000000
        /*0030*/ 	.short	0x0001
        /*0032*/ 	.short	0x0008
        /*0034*/ 	.byte	0x00, 0xf0, 0x11, 0x00


	//----- nvinfo : EIATTR_KPARAM_INFO
	.align		4
.L_65:
        /*0038*/ 	.byte	0x04, 0x17
        /*003a*/ 	.short	(.L_67 - .L_66)
.L_66:
        /*003c*/ 	.word	0x00000000
        /*0040*/ 	.short	0x0000
        /*0042*/ 	.short	0x0000
        /*0044*/ 	.byte	0x00, 0xf5, 0x21, 0x00


	//----- nvinfo : EIATTR_SPARSE_MMA_MASK
	.align		4
.L_67:
        /*0048*/ 	.byte	0x03, 0x50
        /*004a*/ 	.short	0x0000


	//----- nvinfo : EIATTR_MAXREG_COUNT
	.align		4
        /*004c*/ 	.byte	0x03, 0x1b
        /*004e*/ 	.short	0x00ff


	//----- nvinfo : EIATTR_NUM_BARRIERS
	.align		4
        /*0050*/ 	.byte	0x02, 0x4c
        /*0052*/ 	.byte	0x01
	.zero		1


	//----- nvinfo : EIATTR_MERCURY_ISA_VERSION
	.align		4
        /*0054*/ 	.byte	0x03, 0x5f
        /*0056*/ 	.short	0x0101


	//----- nvinfo : EIATTR_VRC_CTA_INIT_COUNT
	.align		4
        /*0058*/ 	.byte	0x02, 0x4a
	.zero		1
	.zero		1


	//----- nvinfo : EIATTR_EXIT_INSTR_OFFSETS
	.align		4
        /*005c*/ 	.byte	0x04, 0x1c
        /*005e*/ 	.short	(.L_69 - .L_68)


	//   ....[0]....
.L_68:
        /*0060*/ 	.word	0x00000060


	//   ....[1]....
        /*0064*/ 	.word	0x000000a0


	//   ....[2]....
        /*0068*/ 	.word	0x000000e0


	//   ....[3]....
        /*006c*/ 	.word	0x00000330


	//----- nvinfo : EIATTR_CBANK_PARAM_SIZE
	.align		4
.L_69:
        /*0070*/ 	.byte	0x03, 0x19
        /*0072*/ 	.short	0x0014


	//----- nvinfo : EIATTR_PARAM_CBANK
	.align		4
        /*0074*/ 	.byte	0x04, 0x0a
        /*0076*/ 	.short	(.L_71 - .L_70)
	.align		4
.L_70:
        /*0078*/ 	.word	index@(.nv.constant0._Z9calPhase3Piiii)
        /*007c*/ 	.short	0x0380
        /*007e*/ 	.short	0x0014


	//----- nvinfo : EIATTR_SW_WAR
	.align		4
.L_71:
        /*0080*/ 	.byte	0x04, 0x36
        /*0082*/ 	.short	(.L_73 - .L_72)
.L_72:
        /*0084*/ 	.word	0x00000008
.L_73:


//--------------------- .nv.info._Z9calPhase2Piiii --------------------------
	.section	.nv.info._Z9calPhase2Piiii,"",@"SHT_CUDA_INFO"
	.sectionflags	@""
	.align	4


	//----- nvinfo : EIATTR_CUDA_API_VERSION
	.align		4
        /*0000*/ 	.byte	0x04, 0x37
        /*0002*/ 	.short	(.L_75 - .L_74)
.L_74:
        /*0004*/ 	.word	0x00000082


	//----- nvinfo : EIATTR_KPARAM_INFO
	.align		4
.L_75:
        /*0008*/ 	.byte	0x04, 0x17
        /*000a*/ 	.short	(.L_77 - .L_76)
.L_76:
        /*000c*/ 	.word	0x00000000
        /*0010*/ 	.short	0x0003
        /*0012*/ 	.short	0x0010
        /*0014*/ 	.byte	0x00, 0xf0, 0x11, 0x00


	//----- nvinfo : EIATTR_KPARAM_INFO
	.align		4
.L_77:
        /*0018*/ 	.byte	0x04, 0x17
        /*001a*/ 	.short	(.L_79 - .L_78)
.L_78:
        /*001c*/ 	.word	0x00000000
        /*0020*/ 	.short	0x0002
        /*0022*/ 	.short	0x000c
        /*0024*/ 	.byte	0x00, 0xf0, 0x11, 0x00


	//----- nvinfo : EIATTR_KPARAM_INFO
	.align		4
.L_79:
        /*0028*/ 	.byte	0x04, 0x17
        /*002a*/ 	.short	(.L_81 - .L_80)
.L_80:
        /*002c*/ 	.word	0x00000000
        /*0030*/ 	.short	0x0001
        /*0032*/ 	.short	0x0008
        /*0034*/ 	.byte	0x00, 0xf0, 0x11, 0x00


	//----- nvinfo : EIATTR_KPARAM_INFO
	.align		4
.L_81:
        /*0038*/ 	.byte	0x04, 0x17
        /*003a*/ 	.short	(.L_83 - .L_82)
.L_82:
        /*003c*/ 	.word	0x00000000
        /*0040*/ 	.short	0x0000
        /*0042*/ 	.short	0x0000
        /*0044*/ 	.byte	0x00, 0xf5, 0x21, 0x00


	//----- nvinfo : EIATTR_SPARSE_MMA_MASK
	.align		4
.L_83:
        /*0048*/ 	.byte	0x03, 0x50
        /*004a*/ 	.short	0x0000


	//----- nvinfo : EIATTR_MAXREG_COUNT
	.align		4
        /*004c*/ 	.byte	0x03, 0x1b
        /*004e*/ 	.short	0x00ff


	//----- nvinfo : EIATTR_NUM_BARRIERS
	.align		4
        /*0050*/ 	.byte	0x02, 0x4c
        /*0052*/ 	.byte	0x01
	.zero		1


	//----- nvinfo : EIATTR_MERCURY_ISA_VERSION
	.align		4
        /*0054*/ 	.byte	0x03, 0x5f
        /*0056*/ 	.short	0x0101


	//----- nvinfo : EIATTR_VRC_CTA_INIT_COUNT
	.align		4
        /*0058*/ 	.byte	0x02, 0x4a
	.zero		1
	.zero		1


	//----- nvinfo : EIATTR_EXIT_INSTR_OFFSETS
	.align		4
        /*005c*/ 	.byte	0x04, 0x1c
        /*005e*/ 	.short	(.L_85 - .L_84)


	//   ....[0]....
.L_84:
        /*0060*/ 	.word	0x00000070


	//   ....[1]....
        /*0064*/ 	.word	0x00000490


	//----- nvinfo : EIATTR_CBANK_PARAM_SIZE
	.align		4
.L_85:
        /*0068*/ 	.byte	0x03, 0x19
        /*006a*/ 	.short	0x0014


	//----- nvinfo : EIATTR_PARAM_CBANK
	.align		4
        /*006c*/ 	.byte	0x04, 0x0a
        /*006e*/ 	.short	(.L_87 - .L_86)
	.align		4
.L_86:
        /*0070*/ 	.word	index@(.nv.constant0._Z9calPhase2Piiii)
        /*0074*/ 	.short	0x0380
        /*0076*/ 	.short	0x0014


	//----- nvinfo : EIATTR_SW_WAR
	.align		4
.L_87:
        /*0078*/ 	.byte	0x04, 0x36
        /*007a*/ 	.short	(.L_89 - .L_88)
.L_88:
        /*007c*/ 	.word	0x00000008
.L_89:


//--------------------- .nv.info._Z9calPhase1Piii --------------------------
	.section	.nv.info._Z9calPhase1Piii,"",@"SHT_CUDA_INFO"
	.sectionflags	@""
	.align	4


	//----- nvinfo : EIATTR_CUDA_API_VERSION
	.align		4
        /*0000*/ 	.byte	0x04, 0x37
        /*0002*/ 	.short	(.L_91 - .L_90)
.L_90:
        /*0004*/ 	.word	0x00000082


	//----- nvinfo : EIATTR_KPARAM_INFO
	.align		4
.L_91:
        /*0008*/ 	.byte	0x04, 0x17
        /*000a*/ 	.short	(.L_93 - .L_92)
.L_92:
        /*000c*/ 	.word	0x00000000
        /*0010*/ 	.short	0x0002
        /*0012*/ 	.short	0x000c
        /*0014*/ 	.byte	0x00, 0xf0, 0x11, 0x00


	//----- nvinfo : EIATTR_KPARAM_INFO
	.align		4
.L_93:
        /*0018*/ 	.byte	0x04, 0x17
        /*001a*/ 	.short	(.L_95 - .L_94)
.L_94:
        /*001c*/ 	.word	0x00000000
        /*0020*/ 	.short	0x0001
        /*0022*/ 	.short	0x0008
        /*0024*/ 	.byte	0x00, 0xf0, 0x11, 0x00


	//----- nvinfo : EIATTR_KPARAM_INFO
	.align		4
.L_95:
        /*0028*/ 	.byte	0x04, 0x17
        /*002a*/ 	.short	(.L_97 - .L_96)
.L_96:
        /*002c*/ 	.word	0x00000000
        /*0030*/ 	.short	0x0000
        /*0032*/ 	.short	0x0000
        /*0034*/ 	.byte	0x00, 0xf5, 0x21, 0x00


	//----- nvinfo : EIATTR_SPARSE_MMA_MASK
	.align		4
.L_97:
        /*0038*/ 	.byte	0x03, 0x50
        /*003a*/ 	.short	0x0000


	//----- nvinfo : EIATTR_MAXREG_COUNT
	.align		4
        /*003c*/ 	.byte	0x03, 0x1b
        /*003e*/ 	.short	0x00ff


	//----- nvinfo : EIATTR_NUM_BARRIERS
	.align		4
        /*0040*/ 	.byte	0x02, 0x4c
        /*0042*/ 	.byte	0x01
	.zero		1


	//----- nvinfo : EIATTR_MERCURY_ISA_VERSION
	.align		4
        /*0044*/ 	.byte	0x03, 0x5f
        /*0046*/ 	.short	0x0101


	//----- nvinfo : EIATTR_VRC_CTA_INIT_COUNT
	.align		4
        /*0048*/ 	.byte	0x02, 0x4a
	.zero		1
	.zero		1


	//----- nvinfo : EIATTR_EXIT_INSTR_OFFSETS
	.align		4
        /*004c*/ 	.byte	0x04, 0x1c
        /*004e*/ 	.short	(.L_99 - .L_98)


	//   ....[0]....
.L_98:
        /*0050*/ 	.word	0x00000240


	//----- nvinfo : EIATTR_CBANK_PARAM_SIZE
	.align		4
.L_99:
        /*0054*/ 	.byte	0x03, 0x19
        /*0056*/ 	.short	0x0010


	//----- nvinfo : EIATTR_PARAM_CBANK
	.align		4
        /*0058*/ 	.byte	0x04, 0x0a
        /*005a*/ 	.short	(.L_101 - .L_100)
	.align		4
.L_100:
        /*005c*/ 	.word	index@(.nv.constant0._Z9calPhase1Piii)
        /*0060*/ 	.short	0x0380
        /*0062*/ 	.short	0x0010


	//----- nvinfo : EIATTR_SW_WAR
	.align		4
.L_101:
        /*0064*/ 	.byte	0x04, 0x36
        /*0066*/ 	.short	(.L_103 - .L_102)
.L_102:
        /*0068*/ 	.word	0x00000008
.L_103:


//--------------------- .nv.callgraph             --------------------------
	.section	.nv.callgraph,"",@"SHT_CUDA_CALLGRAPH"
	.align	4
	.sectionentsize	8
	.align		4
        /*0000*/ 	.word	0x00000000
	.align		4
        /*0004*/ 	.word	0xffffffff
	.align		4
        /*0008*/ 	.word	0x00000000
	.align		4
        /*000c*/ 	.word	0xfffffffe
	.align		4
        /*0010*/ 	.word	0x00000000
	.align		4
        /*0014*/ 	.word	0xfffffffd
	.align		4
        /*0018*/ 	.word	0x00000000
	.align		4
        /*001c*/ 	.word	0xfffffffc


//--------------------- .text._Z11naiveCudaFWPiii --------------------------
	.section	.text._Z11naiveCudaFWPiii,"ax",@progbits
	.align	128
        .global         _Z11naiveCudaFWPiii
        .type           _Z11naiveCudaFWPiii,@function
        .size           _Z11naiveCudaFWPiii,(.L_x_10 - _Z11naiveCudaFWPiii)
        .other          _Z11naiveCudaFWPiii,@"STO_CUDA_ENTRY STV_DEFAULT"
_Z11naiveCudaFWPiii:
.text._Z11naiveCudaFWPiii:
[----:B------:R-:W-:Y:S08]  /*0000*/  LDC R1, c[0x0][0x37c] ;  /* 0x0000df00ff017b82 */ /* 0x000ff00000000800 */
[----:B------:R-:W0:Y:S08]  /*0010*/  LDC R8, c[0x0][0x388] ;  /* 0x0000e200ff087b82 */ /* 0x000e300000000800 */
[----:B------:R-:W1:Y:S01]  /*0020*/  S2UR UR4, SR_CTAID.Y ;  /* 0x00000000000479c3 */ /* 0x000e620000002600 */
[----:B0-----:R-:W-:-:S13]  /*0030*/  ISETP.GE.AND P0, PT, R8, 0x1, PT ;  /* 0x000000010800780c */ /* 0x001fda0003f06270 */
[----:B-1----:R-:W-:Y:S05]  /*0040*/  @!P0 EXIT ;  /* 0x000000000000894d */ /* 0x002fea0003800000 */
[----:B------:R-:W0:Y:S01]  /*0050*/  S2R R6, SR_CTAID.X ;  /* 0x0000000000067919 */ /* 0x000e220000002500 */
[----:B------:R-:W1:Y:S01]  /*0060*/  LDC R5, c[0x0][0x364] ;  /* 0x0000d900ff057b82 */ /* 0x000e620000000800 */
[----:B------:R-:W2:Y:S01]  /*0070*/  LDCU UR6, c[0x0][0x38c] ;  /* 0x00007180ff0677ac */ /* 0x000ea20008000800 */
[C---:B------:R-:W-:Y:S01]  /*0080*/  ISETP.GE.U32.AND P1, PT, R8.reuse, 0x4, PT ;  /* 0x000000040800780c */ /* 0x040fe20003f26070 */
[----:B------:R-:W0:Y:S01]  /*0090*/  S2R R7, SR_TID.X ;  /* 0x0000000000077919 */ /* 0x000e220000002100 */
[----:B------:R-:W-:Y:S01]  /*00a0*/  LOP3.LUT R4, R8, 0x3, RZ, 0xc0, !PT ;  /* 0x0000000308047812 */ /* 0x000fe200078ec0ff */
[----:B------:R-:W0:Y:S01]  /*00b0*/  LDCU UR5, c[0x0][0x360] ;  /* 0x00006c00ff0577ac */ /* 0x000e220008000800 */
[----:B------:R-:W-:Y:S01]  /*00c0*/  IMAD.MOV.U32 R10, RZ, RZ, RZ ;  /* 0x000000ffff0a7224 */ /* 0x000fe200078e00ff */
[----:B------:R-:W1:Y:S01]  /*00d0*/  S2R R0, SR_TID.Y ;  /* 0x0000000000007919 */ /* 0x000e620000002200 */
[----:B------:R-:W3:Y:S01]  /*00e0*/  LDC.64 R2, c[0x0][0x380] ;  /* 0x0000e000ff027b82 */ /* 0x000ee20000000a00 */
[----:B------:R-:W-:-:S02]  /*00f0*/  ISETP.NE.AND P0, PT, R4, RZ, PT ;  /* 0x000000ff0400720c */ /* 0x000fc40003f05270 */
[----:B--2---:R-:W-:Y:S01]  /*0100*/  MOV R11, UR6 ;  /* 0x00000006000b7c02 */ /* 0x004fe20008000f00 */
[----:B------:R-:W2:Y:S01]  /*0110*/  LDCU.64 UR6, c[0x0][0x358] ;  /* 0x00006b00ff0677ac */ /* 0x000ea20008000a00 */
[----:B0-----:R-:W-:Y:S02]  /*0120*/  IMAD R6, R6, UR5, R7 ;  /* 0x0000000506067c24 */ /* 0x001fe4000f8e0207 */
[----:B-1----:R-:W-:Y:S02]  /*0130*/  IMAD R0, R5, UR4, R0 ;  /* 0x0000000405007c24 */ /* 0x002fe4000f8e0200 */
[----:B------:R-:W-:-:S05]  /*0140*/  IMAD R5, R6, R11, RZ ;  /* 0x0000000b06057224 */ /* 0x000fca00078e02ff */
[----:B------:R-:W-:-:S05]  /*0150*/  IADD3 R7, PT, PT, R0, R5, RZ ;  /* 0x0000000500077210 */ /* 0x000fca0007ffe0ff */
[----:B---3--:R-:W-:Y:S01]  /*0160*/  IMAD.WIDE R2, R7, 0x4, R2 ;  /* 0x0000000407027825 */ /* 0x008fe200078e0202 */
[----:B--2---:R-:W-:Y:S06]  /*0170*/  @!P1 BRA `(.L_x_0) ;  /* 0x0000000000c49947 */ /* 0x004fec0003800000 */
[----:B------:R-:W0:Y:S01]  /*0180*/  LDCU.64 UR4, c[0x0][0x380] ;  /* 0x00007000ff0477ac */ /* 0x000e220008000a00 */
[----:B------:R-:W-:Y:S01]  /*0190*/  LOP3.LUT R10, R8, 0x7ffffffc, RZ, 0xc0, !PT ;  /* 0x7ffffffc080a7812 */ /* 0x000fe200078ec0ff */
[----:B------:R-:W-:Y:S01]  /*01a0*/  IMAD.MOV.U32 R12, RZ, RZ, R5 ;  /* 0x000000ffff0c7224 */ /* 0x000fe200078e0005 */
[----:B------:R-:W-:Y:S02]  /*01b0*/  MOV R14, R0 ;  /* 0x00000000000e7202 */ /* 0x000fe40000000f00 */
[----:B------:R-:W-:Y:S01]  /*01c0*/  IADD3 R13, PT, PT, -R10, RZ, RZ ;  /* 0x000000ff0a0d7210 */ /* 0x000fe20007ffe1ff */
[----:B0-----:R-:W-:-:S04]  /*01d0*/  UIADD3 UR4, UP0, UPT, UR4, 0x8, URZ ;  /* 0x0000000804047890 */ /* 0x001fc8000ff1e0ff */
[----:B------:R-:W-:-:S12]  /*01e0*/  UIADD3.X UR5, UPT, UPT, URZ, UR5, URZ, UP0, !UPT ;  /* 0x00000005ff057290 */ /* 0x000fd800087fe4ff */
.L_x_1:
[----:B------:R-:W0:Y:S01]  /*01f0*/  LDC.64 R8, c[0x0][0x380] ;  /* 0x0000e000ff087b82 */ /* 0x000e220000000a00 */
[----:B------:R-:W-:Y:S01]  /*0200*/  MOV R7, UR5 ;  /* 0x0000000500077c02 */ /* 0x000fe20008000f00 */
[----:B------:R-:W-:Y:S01]  /*0210*/  IMAD.U32 R6, RZ, RZ, UR4 ;  /* 0x00000004ff067e24 */ /* 0x000fe2000f8e00ff */
[----:B------:R-:W2:Y:S03]  /*0220*/  LDG.E R17, desc[UR6][R2.64] ;  /* 0x0000000602117981 */ /* 0x000ea6000c1e1900 */
[----:B------:R-:W-:Y:S02]  /*0230*/  IMAD.WIDE R6, R12, 0x4, R6 ;  /* 0x000000040c067825 */ /* 0x000fe400078e0206 */
[----:B------:R-:W1:Y:S03]  /*0240*/  LDC R11, c[0x0][0x38c] ;  /* 0x0000e300ff0b7b82 */ /* 0x000e660000000800 */
[----:B------:R-:W3:Y:S01]  /*0250*/  LDG.E R15, desc[UR6][R6.64+-0x8] ;  /* 0xfffff806060f7981 */ /* 0x000ee2000c1e1900 */
[----:B0-----:R-:W-:-:S05]  /*0260*/  IMAD.WIDE R8, R14, 0x4, R8 ;  /* 0x000000040e087825 */ /* 0x001fca00078e0208 */
[----:B------:R-:W3:Y:S02]  /*0270*/  LDG.E R16, desc[UR6][R8.64] ;  /* 0x0000000608107981 */ /* 0x000ee4000c1e1900 */
[----:B---3--:R-:W-:-:S05]  /*0280*/  IMAD.IADD R19, R15, 0x1, R16 ;  /* 0x000000010f137824 */ /* 0x008fca00078e0210 */
[----:B--2---:R-:W-:-:S13]  /*0290*/  ISETP.GE.AND P1, PT, R19, R17, PT ;  /* 0x000000111300720c */ /* 0x004fda0003f26270 */
[----:B------:R0:W-:Y:S01]  /*02a0*/  @!P1 STG.E desc[UR6][R2.64], R19 ;  /* 0x0000001302009986 */ /* 0x0001e2000c101906 */
[----:B------:R-:W-:Y:S01]  /*02b0*/  BAR.SYNC.DEFER_BLOCKING 0x0 ;  /* 0x0000000000007b1d */ /* 0x000fe20000010000 */
[----:B-1----:R-:W-:-:S05]  /*02c0*/  IMAD.WIDE R16, R11, 0x4, R8 ;  /* 0x000000040b107825 */ /* 0x002fca00078e0208 */
[----:B------:R-:W2:Y:S04]  /*02d0*/  LDG.E R15, desc[UR6][R6.64+-0x4] ;  /* 0xfffffc06060f7981 */ /* 0x000ea8000c1e1900 */
[----:B------:R-:W2:Y:S04]  /*02e0*/  LDG.E R18, desc[UR6][R16.64] ;  /* 0x0000000610127981 */ /* 0x000ea8000c1e1900 */
[----:B------:R-:W3:Y:S01]  /*02f0*/  LDG.E R8, desc[UR6][R2.64] ;  /* 0x0000000602087981 */ /* 0x000ee2000c1e1900 */
[----:B--2---:R-:W-:-:S04]  /*0300*/  IADD3 R21, PT, PT, R15, R18, RZ ;  /* 0x000000120f157210 */ /* 0x004fc80007ffe0ff */
[----:B---3--:R-:W-:-:S13]  /*0310*/  ISETP.GE.AND P1, PT, R21, R8, PT ;  /* 0x000000081500720c */ /* 0x008fda0003f26270 */
[----:B------:R1:W-:Y:S01]  /*0320*/  @!P1 STG.E desc[UR6][R2.64], R21 ;  /* 0x0000001502009986 */ /* 0x0003e2000c101906 */
[----:B------:R-:W-:Y:S01]  /*0330*/  BAR.SYNC.DEFER_BLOCKING 0x0 ;  /* 0x0000000000007b1d */ /* 0x000fe20000010000 */
[----:B------:R-:W-:-:S05]  /*0340*/  IMAD.WIDE R8, R11, 0x4, R16 ;  /* 0x000000040b087825 */ /* 0x000fca00078e0210 */
[----:B------:R-:W2:Y:S04]  /*0350*/  LDG.E R15, desc[UR6][R6.64] ;  /* 0x00000006060f7981 */ /* 0x000ea8000c1e1900 */
[----:B------:R-:W2:Y:S04]  /*0360*/  LDG.E R18, desc[UR6][R8.64] ;  /* 0x0000000608127981 */ /* 0x000ea8000c1e1900 */
[----:B0-----:R-:W3:Y:S01]  /*0370*/  LDG.E R19, desc[UR6][R2.64] ;  /* 0x0000000602137981 */ /* 0x001ee2000c1e1900 */
[----:B------:R-:W-:-:S04]  /*0380*/  IMAD.WIDE R16, R11, 0x4, R8 ;  /* 0x000000040b107825 */ /* 0x000fc800078e0208 */
[----:B--2---:R-:W-:-:S05]  /*0390*/  IMAD.IADD R20, R15, 0x1, R18 ;  /* 0x000000010f147824 */ /* 0x004fca00078e0212 */
[----:B---3--:R-:W-:-:S13]  /*03a0*/  ISETP.GE.AND P1, PT, R20, R19, PT ;  /* 0x000000131400720c */ /* 0x008fda0003f26270 */
[----:B------:R1:W-:Y:S01]  /*03b0*/  @!P1 STG.E desc[UR6][R2.64], R20 ;  /* 0x0000001402009986 */ /* 0x0003e2000c101906 */
[----:B------:R-:W-:Y:S06]  /*03c0*/  BAR.SYNC.DEFER_BLOCKING 0x0 ;  /* 0x0000000000007b1d */ /* 0x000fec0000010000 */
[----:B------:R-:W2:Y:S04]  /*03d0*/  LDG.E R15, desc[UR6][R6.64+0x4] ;  /* 0x00000406060f7981 */ /* 0x000ea8000c1e1900 */
[----:B------:R-:W2:Y:S04]  /*03e0*/  LDG.E R16, desc[UR6][R16.64] ;  /* 0x0000000610107981 */ /* 0x000ea8000c1e1900 */
[----:B------:R-:W3:Y:S01]  /*03f0*/  LDG.E R18, desc[UR6][R2.64] ;  /* 0x0000000602127981 */ /* 0x000ee2000c1e1900 */
[----:B------:R-:W-:Y:S01]  /*0400*/  VIADD R13, R13, 0x4 ;  /* 0x000000040d0d7836 */ /* 0x000fe20000000000 */
[----:B------:R-:W-:Y:S01]  /*0410*/  LEA R14, R11, R14, 0x2 ;  /* 0x0000000e0b0e7211 */ /* 0x000fe200078e10ff */
[----:B------:R-:W-:Y:S01]  /*0420*/  VIADD R12, R12, 0x4 ;  /* 0x000000040c0c7836 */ /* 0x000fe20000000000 */
[----:B--2---:R-:W-:-:S04]  /*0430*/  IADD3 R15, PT, PT, R15, R16, RZ ;  /* 0x000000100f0f7210 */ /* 0x004fc80007ffe0ff */
[----:B---3--:R-:W-:-:S13]  /*0440*/  ISETP.GE.AND P1, PT, R15, R18, PT ;  /* 0x000000120f00720c */ /* 0x008fda0003f26270 */
[----:B------:R1:W-:Y:S01]  /*0450*/  @!P1 STG.E desc[UR6][R2.64], R15 ;  /* 0x0000000f02009986 */ /* 0x0003e2000c101906 */
[----:B------:R-:W-:Y:S01]  /*0460*/  BAR.SYNC.DEFER_BLOCKING 0x0 ;  /* 0x0000000000007b1d */ /* 0x000fe20000010000 */
[----:B------:R-:W-:-:S13]  /*0470*/  ISETP.NE.AND P1, PT, R13, RZ, PT ;  /* 0x000000ff0d00720c */ /* 0x000fda0003f25270 */
[----:B-1----:R-:W-:Y:S05]  /*0480*/  @P1 BRA `(.L_x_1) ;  /* 0xfffffffc00581947 */ /* 0x002fea000383ffff */
.L_x_0:
[----:B------:R-:W-:Y:S05]  /*0490*/  @!P0 EXIT ;  /* 0x000000000000894d */ /* 0x000fea0003800000 */
[----:B------:R-:W0:Y:S01]  /*04a0*/  LDC.64 R6, c[0x0][0x380] ;  /* 0x0000e000ff067b82 */ /* 0x000e220000000a00 */
[----:B------:R-:W-:Y:S01]  /*04b0*/  IMAD R11, R10, R11, R0 ;  /* 0x0000000b0a0b7224 */ /* 0x000fe200078e0200 */
[----:B------:R-:W-:Y:S01]  /*04c0*/  IADD3 R13, PT, PT, R5, R10, RZ ;  /* 0x0000000a050d7210 */ /* 0x000fe20007ffe0ff */
[----:B------:R-:W-:Y:S01]  /*04d0*/  IMAD.MOV R0, RZ, RZ, -R4 ;  /* 0x000000ffff007224 */ /* 0x000fe200078e0a04 */
[----:B------:R-:W1:Y:S06]  /*04e0*/  LDCU UR4, c[0x0][0x38c] ;  /* 0x00007180ff0477ac */ /* 0x000e6c0008000800 */
.L_x_2:
[--C-:B0-----:R-:W-:Y:S01]  /*04f0*/  IMAD.WIDE R4, R13, 0x4, R6.reuse ;  /* 0x000000040d047825 */ /* 0x101fe200078e0206 */
[----:B------:R-:W2:Y:S03]  /*0500*/  LDG.E R10, desc[UR6][R2.64] ;  /* 0x00000006020a7981 */ /* 0x000ea6000c1e1900 */
[C---:B------:R-:W-:Y:S02]  /*0510*/  IMAD.WIDE R8, R11.reuse, 0x4, R6 ;  /* 0x000000040b087825 */ /* 0x040fe400078e0206 */
[----:B------:R-:W3:Y:S04]  /*0520*/  LDG.E R4, desc[UR6][R4.64] ;  /* 0x0000000604047981 */ /* 0x000ee8000c1e1900 */
[----:B------:R-:W3:Y:S01]  /*0530*/  LDG.E R9, desc[UR6][R8.64] ;  /* 0x0000000608097981 */ /* 0x000ee2000c1e1900 */
[----:B------:R-:W-:Y:S01]  /*0540*/  VIADD R0, R0, 0x1 ;  /* 0x0000000100007836 */ /* 0x000fe20000000000 */
[----:B-1----:R-:W-:Y:S01]  /*0550*/  IADD3 R11, PT, PT, R11, UR4, RZ ;  /* 0x000000040b0b7c10 */ /* 0x002fe2000fffe0ff */
[----:B------:R-:W-:Y:S01]  /*0560*/  VIADD R13, R13, 0x1 ;  /* 0x000000010d0d7836 */ /* 0x000fe20000000000 */
[----:B---3--:R-:W-:-:S04]  /*0570*/  IADD3 R15, PT, PT, R4, R9, RZ ;  /* 0x00000009040f7210 */ /* 0x008fc80007ffe0ff */
[----:B--2---:R-:W-:-:S13]  /*0580*/  ISETP.GE.AND P0, PT, R15, R10, PT ;  /* 0x0000000a0f00720c */ /* 0x004fda0003f06270 */
[----:B------:R2:W-:Y:S01]  /*0590*/  @!P0 STG.E desc[UR6][R2.64], R15 ;  /* 0x0000000f02008986 */ /* 0x0005e2000c101906 */
[----:B------:R-:W-:Y:S01]  /*05a0*/  BAR.SYNC.DEFER_BLOCKING 0x0 ;  /* 0x0000000000007b1d */ /* 0x000fe20000010000 */
[----:B------:R-:W-:-:S13]  /*05b0*/  ISETP.NE.AND P0, PT, R0, RZ, PT ;  /* 0x000000ff0000720c */ /* 0x000fda0003f05270 */
[----:B--2---:R-:W-:Y:S05]  /*05c0*/  @P0 BRA `(.L_x_2) ;  /* 0xfffffffc00c80947 */ /* 0x004fea000383ffff */
[----:B------:R-:W-:Y:S05]  /*05d0*/  EXIT ;  /* 0x000000000000794d */ /* 0x000fea0003800000 */
.L_x_3:
[----:B------:R-:W-:-:S00]  /*05e0*/  BRA `(.L_x_3) ;  /* 0xfffffffc00fc7947 */ /* 0x000fc0000383ffff */
[----:B------:R-:W-:-:S00]  /*05f0*/  NOP ;  /* 0x0000000000007918 */ /* 0x000fc00000000000 */
        /* <DEDUP_REMOVED lines=8> */
.L_x_10:


//--------------------- .text._Z17naiveCudaFWKernalPiii --------------------------
	.section	.text._Z17naiveCudaFWKernalPiii,"ax",@progbits
	.align	128
        .global         _Z17naiveCudaFWKernalPiii
        .type           _Z17naiveCudaFWKernalPiii,@function
        .size           _Z17naiveCudaFWKernalPiii,(.L_x_11 - _Z17naiveCudaFWKernalPiii)
        .other          _Z17naiveCudaFWKernalPiii,@"STO_CUDA_ENTRY STV_DEFAULT"
_Z17naiveCudaFWKernalPiii:
.text._Z17naiveCudaFWKernalPiii:
[----:B------:R-:W-:Y:S01]  /*0000*/  LDC R1, c[0x0][0x37c] ;  /* 0x0000df00ff017b82 */ /* 0x000fe20000000800 */
[----:B------:R-:W0:Y:S07]  /*0010*/  S2R R0, SR_TID.X ;  /* 0x0000000000007919 */ /* 0x000e2e0000002100 */
[----:B------:R-:W0:Y:S01]  /*0020*/  LDC R3, c[0x0][0x360] ;  /* 0x0000d800ff037b82 */ /* 0x000e220000000800 */
[----:B------:R-:W1:Y:S01]  /*0030*/  LDCU.64 UR4, c[0x0][0x358] ;  /* 0x00006b00ff0477ac */ /* 0x000e620008000a00 */
[----:B------:R-:W2:Y:S06]  /*0040*/  S2R R4, SR_TID.Y ;  /* 0x0000000000047919 */ /* 0x000eac0000002200 */
[----:B------:R-:W0:Y:S08]  /*0050*/  S2UR UR6, SR_CTAID.X ;  /* 0x00000000000679c3 */ /* 0x000e300000002500 */
[----:B------:R-:W2:Y:S08]  /*0060*/  S2UR UR7, SR_CTAID.Y ;  /* 0x00000000000779c3 */ /* 0x000eb00000002600 */
[----:B------:R-:W2:Y:S08]  /*0070*/  LDC R5, c[0x0][0x364] ;  /* 0x0000d900ff057b82 */ /* 0x000eb00000000800 */
[----:B------:R-:W3:Y:S01]  /*0080*/  LDC.64 R8, c[0x0][0x388] ;  /* 0x0000e200ff087b82 */ /* 0x000ee20000000a00 */
[----:B0-----:R-:W-:-:S07]  /*0090*/  IMAD R0, R3, UR6, R0 ;  /* 0x0000000603007c24 */ /* 0x001fce000f8e0200 */
[----:B------:R-:W0:Y:S01]  /*00a0*/  LDC.64 R6, c[0x0][0x380] ;  /* 0x0000e000ff067b82 */ /* 0x000e220000000a00 */
[----:B--2---:R-:W-:Y:S02]  /*00b0*/  IMAD R4, R5, UR7, R4 ;  /* 0x0000000705047c24 */ /* 0x004fe4000f8e0204 */
[CC--:B---3--:R-:W-:Y:S02]  /*00c0*/  IMAD R3, R0.reuse, R9.reuse, R8 ;  /* 0x0000000900037224 */ /* 0x0c8fe400078e0208 */
[--C-:B------:R-:W-:Y:S02]  /*00d0*/  IMAD R5, R9, R8, R4.reuse ;  /* 0x0000000809057224 */ /* 0x100fe400078e0204 */
[----:B------:R-:W-:Y:S02]  /*00e0*/  IMAD R9, R0, R9, R4 ;  /* 0x0000000900097224 */ /* 0x000fe400078e0204 */
[----:B0-----:R-:W-:-:S04]  /*00f0*/  IMAD.WIDE R2, R3, 0x4, R6 ;  /* 0x0000000403027825 */ /* 0x001fc800078e0206 */
[--C-:B------:R-:W-:Y:S02]  /*0100*/  IMAD.WIDE R4, R5, 0x4, R6.reuse ;  /* 0x0000000405047825 */ /* 0x100fe400078e0206 */
[----:B-1----:R-:W2:Y:S02]  /*0110*/  LDG.E R2, desc[UR4][R2.64] ;  /* 0x0000000402027981 */ /* 0x002ea4000c1e1900 */
[----:B------:R-:W-:Y:S02]  /*0120*/  IMAD.WIDE R6, R9, 0x4, R6 ;  /* 0x0000000409067825 */ /* 0x000fe400078e0206 */
[----:B------:R-:W2:Y:S04]  /*0130*/  LDG.E R5, desc[UR4][R4.64] ;  /* 0x0000000404057981 */ /* 0x000ea8000c1e1900 */
[----:B------:R-:W3:Y:S01]  /*0140*/  LDG.E R0, desc[UR4][R6.64] ;  /* 0x0000000406007981 */ /* 0x000ee2000c1e1900 */
[----:B--2---:R-:W-:-:S04]  /*0150*/  IADD3 R9, PT, PT, R2, R5, RZ ;  /* 0x0000000502097210 */ /* 0x004fc80007ffe0ff */
[----:B---3--:R-:W-:-:S13]  /*0160*/  ISETP.GE.AND P0, PT, R9, R0, PT ;  /* 0x000000000900720c */ /* 0x008fda0003f06270 */
[----:B------:R-:W-:Y:S05]  /*0170*/  @P0 EXIT ;  /* 0x000000000000094d */ /* 0x000fea0003800000 */
[----:B------:R-:W-:Y:S01]  /*0180*/  STG.E desc[UR4][R6.64], R9 ;  /* 0x0000000906007986 */ /* 0x000fe2000c101904 */
[----:B------:R-:W-:Y:S05]  /*0190*/  EXIT ;  /* 0x000000000000794d */ /* 0x000fea0003800000 */
.L_x_4:
        /* <DEDUP_REMOVED lines=14> */
.L_x_11:


//--------------------- .text._Z9calPhase3Piiii   --------------------------
	.section	.text._Z9calPhase3Piiii,"ax",@progbits
	.align	128
        .global         _Z9calPhase3Piiii
        .type           _Z9calPhase3Piiii,@function
        .size           _Z9calPhase3Piiii,(.L_x_12 - _Z9calPhase3Piiii)
        .other          _Z9calPhase3Piiii,@"STO_CUDA_ENTRY STV_DEFAULT"
_Z9calPhase3Piiii:
.text._Z9calPhase3Piiii:
[----:B------:R-:W-:Y:S01]  /*0000*/  LDC R1, c[0x0][0x37c] ;  /* 0x0000df00ff017b82 */ /* 0x000fe20000000800 */
[----:B------:R-:W0:Y:S07]  /*0010*/  S2R R0, SR_CTAID.Y ;  /* 0x0000000000007919 */ /* 0x000e2e0000002600 */
[----:B------:R-:W0:Y:S01]  /*0020*/  LDC R6, c[0x0][0x388] ;  /* 0x0000e200ff067b82 */ /* 0x000e220000000800 */
[----:B------:R-:W1:Y:S01]  /*0030*/  S2R R9, SR_CTAID.X ;  /* 0x0000000000097919 */ /* 0x000e620000002500 */
[----:B0-----:R-:W-:-:S04]  /*0040*/  ISETP.NE.AND P0, PT, R0, R6, PT ;  /* 0x000000060000720c */ /* 0x001fc80003f05270 */
[----:B-1----:R-:W-:-:S13]  /*0050*/  ISETP.EQ.OR P0, PT, R9, R6, !P0 ;  /* 0x000000060900720c */ /* 0x002fda0004702670 */
[----:B------:R-:W-:Y:S05]  /*0060*/  @P0 EXIT ;  /* 0x000000000000094d */ /* 0x000fea0003800000 */
[----:B------:R-:W0:Y:S01]  /*0070*/  LDC R2, c[0x0][0x390] ;  /* 0x0000e400ff027b82 */ /* 0x000e220000000800 */
[----:B------:R-:W-:Y:S02]  /*0080*/  ISETP.GT.U32.AND P1, PT, R9, R6, PT ;  /* 0x000000060900720c */ /* 0x000fe40003f24070 */
[----:B0-----:R-:W-:-:S13]  /*0090*/  ISETP.NE.AND P0, PT, R2, RZ, PT ;  /* 0x000000ff0200720c */ /* 0x001fda0003f05270 */
[----:B------:R-:W-:Y:S05]  /*00a0*/  @!P0 EXIT P1 ;  /* 0x000000000000894d */ /* 0x000fea0000800000 */
[----:B------:R-:W-:Y:S01]  /*00b0*/  ISETP.NE.AND P0, PT, R2, 0x1, PT ;  /* 0x000000010200780c */ /* 0x000fe20003f05270 */
[----:B------:R-:W0:Y:S01]  /*00c0*/  LDCU.64 UR8, c[0x0][0x358] ;  /* 0x00006b00ff0877ac */ /* 0x000e220008000a00 */
[----:B------:R-:W-:-:S13]  /*00d0*/  ISETP.LT.U32.AND P1, PT, R9, R6, PT ;  /* 0x000000060900720c */ /* 0x000fda0003f21070 */
[----:B0-----:R-:W-:Y:S05]  /*00e0*/  @!P0 EXIT P1 ;  /* 0x000000000000894d */ /* 0x001fea0000800000 */
[----:B------:R-:W0:Y:S01]  /*00f0*/  S2R R8, SR_TID.X ;  /* 0x0000000000087919 */ /* 0x000e220000002100 */
[----:B------:R-:W1:Y:S01]  /*0100*/  LDC.64 R2, c[0x0][0x380] ;  /* 0x0000e000ff027b82 */ /* 0x000e620000000a00 */
[----:B------:R-:W2:Y:S01]  /*0110*/  LDCU UR4, c[0x0][0x38c] ;  /* 0x00007180ff0477ac */ /* 0x000ea20008000800 */
[----:B------:R-:W3:Y:S01]  /*0120*/  S2R R13, SR_TID.Y ;  /* 0x00000000000d7919 */ /* 0x000ee20000002200 */
[--C-:B0-----:R-:W-:Y:S02]  /*0130*/  IMAD R9, R9, 0x2, R8.reuse ;  /* 0x0000000209097824 */ /* 0x101fe400078e0208 */
[C---:B------:R-:W-:Y:S02]  /*0140*/  IMAD R5, R6.reuse, 0x2, R8 ;  /* 0x0000000206057824 */ /* 0x040fe400078e0208 */
[--C-:B---3--:R-:W-:Y:S02]  /*0150*/  IMAD R4, R6, 0x2, R13.reuse ;  /* 0x0000000206047824 */ /* 0x108fe400078e020d */
[----:B------:R-:W-:-:S02]  /*0160*/  IMAD R0, R0, 0x2, R13 ;  /* 0x0000000200007824 */ /* 0x000fc400078e020d */
[----:B--2---:R-:W-:Y:S02]  /*0170*/  IMAD R7, R4, UR4, R9 ;  /* 0x0000000404077c24 */ /* 0x004fe4000f8e0209 */
[----:B------:R-:W-:Y:S02]  /*0180*/  IMAD R11, R0, UR4, R5 ;  /* 0x00000004000b7c24 */ /* 0x000fe4000f8e0205 */
[----:B-1----:R-:W-:-:S04]  /*0190*/  IMAD.WIDE R4, R7, 0x4, R2 ;  /* 0x0000000407047825 */ /* 0x002fc800078e0202 */
[----:B------:R-:W-:Y:S02]  /*01a0*/  IMAD.WIDE R6, R11, 0x4, R2 ;  /* 0x000000040b067825 */ /* 0x000fe400078e0202 */
[----:B------:R0:W2:Y:S04]  /*01b0*/  LDG.E R4, desc[UR8][R4.64] ;  /* 0x0000000804047981 */ /* 0x0000a8000c1e1900 */
[----:B------:R1:W3:Y:S01]  /*01c0*/  LDG.E R6, desc[UR8][R6.64] ;  /* 0x0000000806067981 */ /* 0x0002e2000c1e1900 */
[----:B------:R-:W-:-:S04]  /*01d0*/  IMAD R9, R0, UR4, R9 ;  /* 0x0000000400097c24 */ /* 0x000fc8000f8e0209 */
[----:B------:R-:W-:-:S05]  /*01e0*/  IMAD.WIDE R2, R9, 0x4, R2 ;  /* 0x0000000409027825 */ /* 0x000fca00078e0202 */
[----:B------:R-:W4:Y:S01]  /*01f0*/  LDG.E R9, desc[UR8][R2.64] ;  /* 0x0000000802097981 */ /* 0x000f22000c1e1900 */
[----:B------:R-:W5:Y:S01]  /*0200*/  S2UR UR6, SR_CgaCtaId ;  /* 0x00000000000679c3 */ /* 0x000f620000008800 */
[----:B------:R-:W-:Y:S01]  /*0210*/  UMOV UR4, 0x400 ;  /* 0x0000040000047882 */ /* 0x000fe20000000000 */
[----:B------:R-:W-:Y:S01]  /*0220*/  IMAD R0, R13, 0x2, R8 ;  /* 0x000000020d007824 */ /* 0x000fe200078e0208 */
[----:B------:R-:W-:Y:S02]  /*0230*/  UIADD3 UR5, UPT, UPT, UR4, 0x10, URZ ;  /* 0x0000001004057890 */ /* 0x000fe4000fffe0ff */
[----:B-----5:R-:W-:Y:S02]  /*0240*/  ULEA UR4, UR6, UR4, 0x18 ;  /* 0x0000000406047291 */ /* 0x020fe4000f8ec0ff */
[----:B------:R-:W-:-:S04]  /*0250*/  ULEA UR5, UR6, UR5, 0x18 ;  /* 0x0000000506057291 */ /* 0x000fc8000f8ec0ff */
[C---:B0-----:R-:W-:Y:S02]  /*0260*/  LEA R5, R0.reuse, UR4, 0x2 ;  /* 0x0000000400057c11 */ /* 0x041fe4000f8e10ff */
[----:B-1----:R-:W-:Y:S02]  /*0270*/  LEA R7, R0, UR5, 0x2 ;  /* 0x0000000500077c11 */ /* 0x002fe4000f8e10ff */
[----:B------:R-:W-:Y:S02]  /*0280*/  LEA R8, R8, UR4, 0x2 ;  /* 0x0000000408087c11 */ /* 0x000fe4000f8e10ff */
[----:B------:R-:W-:Y:S01]  /*0290*/  LEA R0, R13, UR5, 0x3 ;  /* 0x000000050d007c11 */ /* 0x000fe2000f8e18ff */
[----:B--2---:R-:W-:Y:S04]  /*02a0*/  STS [R5], R4 ;  /* 0x0000000405007388 */ /* 0x004fe80000000800 */
[----:B---3--:R-:W-:Y:S01]  /*02b0*/  STS [R7], R6 ;  /* 0x0000000607007388 */ /* 0x008fe20000000800 */
[----:B------:R-:W-:Y:S06]  /*02c0*/  BAR.SYNC.DEFER_BLOCKING 0x0 ;  /* 0x0000000000007b1d */ /* 0x000fec0000010000 */
[----:B------:R-:W-:Y:S04]  /*02d0*/  LDS R12, [R8] ;  /* 0x00000000080c7984 */ /* 0x000fe80000000800 */
[----:B------:R-:W4:Y:S04]  /*02e0*/  LDS.64 R10, [R0] ;  /* 0x00000000000a7984 */ /* 0x000f280000000a00 */
[----:B------:R-:W0:Y:S01]  /*02f0*/  LDS R13, [R8+0x8] ;  /* 0x00000800080d7984 */ /* 0x000e220000000800 */
[----:B----4-:R-:W-:-:S04]  /*0300*/  VIADDMNMX R10, R12, R10, R9, PT ;  /* 0x0000000a0c0a7246 */ /* 0x010fc80003800109 */
[----:B0-----:R-:W-:-:S05]  /*0310*/  VIADDMNMX R11, R13, R11, R10, PT ;  /* 0x0000000b0d0b7246 */ /* 0x001fca000380010a */
[----:B------:R-:W-:Y:S01]  /*0320*/  STG.E desc[UR8][R2.64], R11 ;  /* 0x0000000b02007986 */ /* 0x000fe2000c101908 */
[----:B------:R-:W-:Y:S05]  /*0330*/  EXIT ;  /* 0x000000000000794d */ /* 0x000fea0003800000 */
.L_x_5:
        /* <DEDUP_REMOVED lines=12> */
.L_x_12:


//--------------------- .text._Z9calPhase2Piiii   --------------------------
	.section	.text._Z9calPhase2Piiii,"ax",@progbits
	.align	128
        .global         _Z9calPhase2Piiii
        .type           _Z9calPhase2Piiii,@function
        .size           _Z9calPhase2Piiii,(.L_x_13 - _Z9calPhase2Piiii)
        .other          _Z9calPhase2Piiii,@"STO_CUDA_ENTRY STV_DEFAULT"
_Z9calPhase2Piiii:
.text._Z9calPhase2Piiii:
[----:B------:R-:W-:Y:S01]  /*0000*/  LDC R1, c[0x0][0x37c] ;  /* 0x0000df00ff017b82 */ /* 0x000fe20000000800 */
[----:B------:R-:W0:Y:S07]  /*0010*/  S2R R4, SR_CTAID.X ;  /* 0x0000000000047919 */ /* 0x000e2e0000002500 */
[----:B------:R-:W1:Y:S08]  /*0020*/  S2UR UR4, SR_CTAID.Y ;  /* 0x00000000000479c3 */ /* 0x000e700000002600 */
[----:B------:R-:W1:Y:S08]  /*0030*/  LDC R10, c[0x0][0x390] ;  /* 0x0000e400ff0a7b82 */ /* 0x000e700000000800 */
[----:B------:R-:W0:Y:S01]  /*0040*/  LDC R9, c[0x0][0x388] ;  /* 0x0000e200ff097b82 */ /* 0x000e220000000800 */
[----:B-1----:R-:W-:-:S04]  /*0050*/  ISETP.NE.AND P0, PT, R10, UR4, PT ;  /* 0x000000040a007c0c */ /* 0x002fc8000bf05270 */
[----:B0-----:R-:W-:-:S13]  /*0060*/  ISETP.EQ.OR P0, PT, R4, R9, P0 ;  /* 0x000000090400720c */ /* 0x001fda0000702670 */
[----:B------:R-:W-:Y:S05]  /*0070*/  @P0 EXIT ;  /* 0x000000000000094d */ /* 0x000fea0003800000 */
[----:B------:R-:W0:Y:S01]  /*0080*/  S2R R8, SR_TID.Y ;  /* 0x0000000000087919 */ /* 0x000e220000002200 */
[----:B------:R-:W1:Y:S01]  /*0090*/  LDC R6, c[0x0][0x38c] ;  /* 0x0000e300ff067b82 */ /* 0x000e620000000800 */
[----:B------:R-:W-:Y:S01]  /*00a0*/  ISETP.NE.AND P0, PT, R10, RZ, PT ;  /* 0x000000ff0a00720c */ /* 0x000fe20003f05270 */
[----:B------:R-:W2:Y:S01]  /*00b0*/  LDCU.64 UR8, c[0x0][0x358] ;  /* 0x00006b00ff0877ac */ /* 0x000ea20008000a00 */
[----:B------:R-:W3:Y:S05]  /*00c0*/  S2R R11, SR_TID.X ;  /* 0x00000000000b7919 */ /* 0x000eea0000002100 */
[----:B------:R-:W4:Y:S01]  /*00d0*/  LDC.64 R2, c[0x0][0x380] ;  /* 0x0000e000ff027b82 */ /* 0x000f220000000a00 */
[----:B0-----:R-:W-:-:S05]  /*00e0*/  IMAD R0, R9, 0x2, R8 ;  /* 0x0000000209007824 */ /* 0x001fca00078e0208 */
[C---:B---3--:R-:W-:Y:S02]  /*00f0*/  @!P0 IMAD R5, R4.reuse, 0x2, R11 ;  /* 0x0000000204058824 */ /* 0x048fe400078e020b */
[----:B------:R-:W-:Y:S02]  /*0100*/  @P0 IMAD R4, R4, 0x2, R8 ;  /* 0x0000000204040824 */ /* 0x000fe400078e0208 */
[----:B-1----:R-:W-:Y:S02]  /*0110*/  @!P0 IMAD R7, R0, R6, R5 ;  /* 0x0000000600078224 */ /* 0x002fe400078e0205 */
[----:B------:R-:W-:-:S04]  /*0120*/  IMAD R5, R9, 0x2, R11 ;  /* 0x0000000209057824 */ /* 0x000fc800078e020b */
[-CC-:B------:R-:W-:Y:S02]  /*0130*/  IMAD R9, R0, R6.reuse, R5.reuse ;  /* 0x0000000600097224 */ /* 0x180fe400078e0205 */
[----:B------:R-:W-:Y:S02]  /*0140*/  @P0 IMAD R7, R4, R6, R5 ;  /* 0x0000000604070224 */ /* 0x000fe400078e0205 */
[----:B----4-:R-:W-:-:S04]  /*0150*/  IMAD.WIDE R4, R9, 0x4, R2 ;  /* 0x0000000409047825 */ /* 0x010fc800078e0202 */
[----:B------:R-:W-:Y:S02]  /*0160*/  IMAD.WIDE R2, R7, 0x4, R2 ;  /* 0x0000000407027825 */ /* 0x000fe400078e0202 */
[----:B--2---:R-:W2:Y:S04]  /*0170*/  LDG.E R4, desc[UR8][R4.64] ;  /* 0x0000000804047981 */ /* 0x004ea8000c1e1900 */
[----:B------:R-:W3:Y:S01]  /*0180*/  LDG.E R6, desc[UR8][R2.64] ;  /* 0x0000000802067981 */ /* 0x000ee2000c1e1900 */
[----:B------:R-:W0:Y:S01]  /*0190*/  S2UR UR6, SR_CgaCtaId ;  /* 0x00000000000679c3 */ /* 0x000e220000008800 */
[----:B------:R-:W-:Y:S01]  /*01a0*/  UMOV UR4, 0x400 ;  /* 0x0000040000047882 */ /* 0x000fe20000000000 */
[----:B------:R-:W-:Y:S01]  /*01b0*/  IMAD R0, R8, 0x2, R11 ;  /* 0x0000000208007824 */ /* 0x000fe200078e020b */
[----:B------:R-:W-:Y:S01]  /*01c0*/  UIADD3 UR5, UPT, UPT, UR4, 0x10, URZ ;  /* 0x0000001004057890 */ /* 0x000fe2000fffe0ff */
[----:B------:R-:W-:Y:S01]  /*01d0*/  ISETP.NE.AND P0, PT, R10, RZ, PT ;  /* 0x000000ff0a00720c */ /* 0x000fe20003f05270 */
[----:B0-----:R-:W-:-:S02]  /*01e0*/  ULEA UR4, UR6, UR4, 0x18 ;  /* 0x0000000406047291 */ /* 0x001fc4000f8ec0ff */
[----:B------:R-:W-:-:S04]  /*01f0*/  ULEA UR5, UR6, UR5, 0x18 ;  /* 0x0000000506057291 */ /* 0x000fc8000f8ec0ff */
[C---:B------:R-:W-:Y:S02]  /*0200*/  LEA R7, R0.reuse, UR4, 0x2 ;  /* 0x0000000400077c11 */ /* 0x040fe4000f8e10ff */
[----:B------:R-:W-:-:S03]  /*0210*/  LEA R9, R0, UR5, 0x2 ;  /* 0x0000000500097c11 */ /* 0x000fc6000f8e10ff */
[----:B--2---:R0:W-:Y:S04]  /*0220*/  STS [R7], R4 ;  /* 0x0000000407007388 */ /* 0x0041e80000000800 */
[----:B---3--:R0:W-:Y:S01]  /*0230*/  STS [R9], R6 ;  /* 0x0000000609007388 */ /* 0x0081e20000000800 */
[----:B------:R-:W-:Y:S06]  /*0240*/  BAR.SYNC.DEFER_BLOCKING 0x0 ;  /* 0x0000000000007b1d */ /* 0x000fec0000010000 */
[----:B------:R-:W-:Y:S05]  /*0250*/  @!P0 BRA `(.L_x_6) ;  /* 0x0000000000448947 */ /* 0x000fea0003800000 */
[----:B------:R-:W-:Y:S02]  /*0260*/  LEA R0, R8, UR5, 0x3 ;  /* 0x0000000508007c11 */ /* 0x000fe4000f8e18ff */
[----:B------:R-:W-:Y:S02]  /*0270*/  LEA R5, R11, UR4, 0x2 ;  /* 0x000000040b057c11 */ /* 0x000fe4000f8e10ff */
[----:B------:R-:W-:Y:S04]  /*0280*/  LDS R11, [R9] ;  /* 0x00000000090b7984 */ /* 0x000fe80000000800 */
[----:B0-----:R-:W-:Y:S04]  /*0290*/  LDS R4, [R0] ;  /* 0x0000000000047984 */ /* 0x001fe80000000800 */
[----:B------:R-:W0:Y:S02]  /*02a0*/  LDS R7, [R5] ;  /* 0x0000000005077984 */ /* 0x000e240000000800 */
[----:B0-----:R-:W-:-:S05]  /*02b0*/  IMAD.IADD R4, R4, 0x1, R7 ;  /* 0x0000000104047824 */ /* 0x001fca00078e0207 */
[----:B------:R-:W-:-:S13]  /*02c0*/  ISETP.GE.AND P0, PT, R4, R11, PT ;  /* 0x0000000b0400720c */ /* 0x000fda0003f06270 */
[----:B------:R-:W-:Y:S01]  /*02d0*/  @!P0 STS [R9], R4 ;  /* 0x0000000409008388 */ /* 0x000fe20000000800 */
[----:B------:R-:W-:Y:S06]  /*02e0*/  BAR.SYNC.DEFER_BLOCKING 0x0 ;  /* 0x0000000000007b1d */ /* 0x000fec0000010000 */
[----:B------:R-:W-:Y:S04]  /*02f0*/  LDS R6, [R0+0x4] ;  /* 0x0000040000067984 */ /* 0x000fe80000000800 */
[----:B------:R-:W0:Y:S04]  /*0300*/  LDS R7, [R5+0x8] ;  /* 0x0000080005077984 */ /* 0x000e280000000800 */
[----:B------:R-:W1:Y:S01]  /*0310*/  LDS R11, [R9] ;  /* 0x00000000090b7984 */ /* 0x000e620000000800 */
[----:B0-----:R-:W-:-:S05]  /*0320*/  IMAD.IADD R6, R6, 0x1, R7 ;  /* 0x0000000106067824 */ /* 0x001fca00078e0207 */
[----:B-1----:R-:W-:-:S13]  /*0330*/  ISETP.GE.AND P0, PT, R6, R11, PT ;  /* 0x0000000b0600720c */ /* 0x002fda0003f06270 */
[----:B------:R0:W-:Y:S01]  /*0340*/  @!P0 STS [R9], R6 ;  /* 0x0000000609008388 */ /* 0x0001e20000000800 */
[----:B------:R-:W-:Y:S06]  /*0350*/  BAR.SYNC.DEFER_BLOCKING 0x0 ;  /* 0x0000000000007b1d */ /* 0x000fec0000010000 */
[----:B------:R-:W-:Y:S05]  /*0360*/  BRA `(.L_x_7) ;  /* 0x0000000000407947 */ /* 0x000fea0003800000 */
.L_x_6:
        /* <DEDUP_REMOVED lines=16> */
.L_x_7:
[----:B01----:R-:W0:Y:S04]  /*0470*/  LDS R9, [R9] ;  /* 0x0000000009097984 */ /* 0x003e280000000800 */
[----:B0-----:R-:W-:Y:S01]  /*0480*/  STG.E desc[UR8][R2.64], R9 ;  /* 0x0000000902007986 */ /* 0x001fe2000c101908 */
[----:B------:R-:W-:Y:S05]  /*0490*/  EXIT ;  /* 0x000000000000794d */ /* 0x000fea0003800000 */
.L_x_8:
        /* <DEDUP_REMOVED lines=14> */
.L_x_13:


//--------------------- .text._Z9calPhase1Piii    --------------------------
	.section	.text._Z9calPhase1Piii,"ax",@progbits
	.align	128
        .global         _Z9calPhase1Piii
        .type           _Z9calPhase1Piii,@function
        .size           _Z9calPhase1Piii,(.L_x_14 - _Z9calPhase1Piii)
        .other          _Z9calPhase1Piii,@"STO_CUDA_ENTRY STV_DEFAULT"
_Z9calPhase1Piii:
.text._Z9calPhase1Piii:
[----:B------:R-:W-:Y:S01]  /*0000*/  LDC R1, c[0x0][0x37c] ;  /* 0x0000df00ff017b82 */ /* 0x000fe20000000800 */
[----:B------:R-:W0:Y:S07]  /*0010*/  S2R R6, SR_TID.Y ;  /* 0x0000000000067919 */ /* 0x000e2e0000002200 */
[----:B------:R-:W0:Y:S01]  /*0020*/  LDC.64 R4, c[0x0][0x388] ;  /* 0x0000e200ff047b82 */ /* 0x000e220000000a00 */
[----:B------:R-:W1:Y:S01]  /*0030*/  LDCU.64 UR6, c[0x0][0x358] ;  /* 0x00006b00ff0677ac */ /* 0x000e620008000a00 */
[----:B------:R-:W2:Y:S06]  /*0040*/  S2R R7, SR_TID.X ;  /* 0x0000000000077919 */ /* 0x000eac0000002100 */
[----:B------:R-:W3:Y:S01]  /*0050*/  LDC.64 R2, c[0x0][0x380] ;  /* 0x0000e000ff027b82 */ /* 0x000ee20000000a00 */
[----:B0-----:R-:W-:-:S02]  /*0060*/  IMAD R0, R4, 0x2, R6 ;  /* 0x0000000204007824 */ /* 0x001fc400078e0206 */
[----:B--2---:R-:W-:-:S04]  /*0070*/  IMAD R4, R4, 0x2, R7 ;  /* 0x0000000204047824 */ /* 0x004fc800078e0207 */
[----:B------:R-:W-:-:S04]  /*0080*/  IMAD R5, R0, R5, R4 ;  /* 0x0000000500057224 */ /* 0x000fc800078e0204 */
[----:B---3--:R-:W-:-:S05]  /*0090*/  IMAD.WIDE R2, R5, 0x4, R2 ;  /* 0x0000000405027825 */ /* 0x008fca00078e0202 */
[----:B-1----:R-:W2:Y:S01]  /*00a0*/  LDG.E R4, desc[UR6][R2.64] ;  /* 0x0000000602047981 */ /* 0x002ea2000c1e1900 */
[----:B------:R-:W0:Y:S01]  /*00b0*/  S2UR UR5, SR_CgaCtaId ;  /* 0x00000000000579c3 */ /* 0x000e220000008800 */
[----:B------:R-:W-:Y:S01]  /*00c0*/  UMOV UR4, 0x400 ;  /* 0x0000040000047882 */ /* 0x000fe20000000000 */
[----:B------:R-:W-:Y:S01]  /*00d0*/  LEA R0, R6, R7, 0x1 ;  /* 0x0000000706007211 */ /* 0x000fe200078e08ff */
[----:B0-----:R-:W-:-:S06]  /*00e0*/  ULEA UR4, UR5, UR4, 0x18 ;  /* 0x0000000405047291 */ /* 0x001fcc000f8ec0ff */
[----:B------:R-:W-:Y:S02]  /*00f0*/  LEA R5, R0, UR4, 0x2 ;  /* 0x0000000400057c11 */ /* 0x000fe4000f8e10ff */
[----:B------:R-:W-:Y:S02]  /*0100*/  LEA R0, R6, UR4, 0x3 ;  /* 0x0000000406007c11 */ /* 0x000fe4000f8e18ff */
[----:B------:R-:W-:Y:S01]  /*0110*/  LEA R7, R7, UR4, 0x2 ;  /* 0x0000000407077c11 */ /* 0x000fe2000f8e10ff */
[----:B--2---:R-:W-:Y:S01]  /*0120*/  STS [R5], R4 ;  /* 0x0000000405007388 */ /* 0x004fe20000000800 */
[----:B------:R-:W-:Y:S06]  /*0130*/  BAR.SYNC.DEFER_BLOCKING 0x0 ;  /* 0x0000000000007b1d */ /* 0x000fec0000010000 */
[----:B------:R-:W-:Y:S04]  /*0140*/  LDS R6, [R0] ;  /* 0x0000000000067984 */ /* 0x000fe80000000800 */
[----:B------:R-:W0:Y:S04]  /*0150*/  LDS R9, [R7] ;  /* 0x0000000007097984 */ /* 0x000e280000000800 */
[----:B------:R-:W1:Y:S01]  /*0160*/  LDS R11, [R5] ;  /* 0x00000000050b7984 */ /* 0x000e620000000800 */
[----:B0-----:R-:W-:-:S05]  /*0170*/  IMAD.IADD R6, R6, 0x1, R9 ;  /* 0x0000000106067824 */ /* 0x001fca00078e0209 */
[----:B-1----:R-:W-:-:S13]  /*0180*/  ISETP.GE.AND P0, PT, R6, R11, PT ;  /* 0x0000000b0600720c */ /* 0x002fda0003f06270 */
[----:B------:R-:W-:Y:S01]  /*0190*/  @!P0 STS [R5], R6 ;  /* 0x0000000605008388 */ /* 0x000fe20000000800 */
[----:B------:R-:W-:Y:S06]  /*01a0*/  BAR.SYNC.DEFER_BLOCKING 0x0 ;  /* 0x0000000000007b1d */ /* 0x000fec0000010000 */
[----:B------:R-:W-:Y:S04]  /*01b0*/  LDS R8, [R0+0x4] ;  /* 0x0000040000087984 */ /* 0x000fe80000000800 */
[----:B------:R-:W0:Y:S04]  /*01c0*/  LDS R9, [R7+0x8] ;  /* 0x0000080007097984 */ /* 0x000e280000000800 */
[----:B------:R-:W1:Y:S01]  /*01d0*/  LDS R11, [R5] ;  /* 0x00000000050b7984 */ /* 0x000e620000000800 */
[----:B0-----:R-:W-:-:S04]  /*01e0*/  IADD3 R8, PT, PT, R8, R9, RZ ;  /* 0x0000000908087210 */ /* 0x001fc80007ffe0ff */
[----:B-1----:R-:W-:-:S13]  /*01f0*/  ISETP.GE.AND P0, PT, R8, R11, PT ;  /* 0x0000000b0800720c */ /* 0x002fda0003f06270 */
[----:B------:R-:W-:Y:S01]  /*0200*/  @!P0 STS [R5], R8 ;  /* 0x0000000805008388 */ /* 0x000fe20000000800 */
[----:B------:R-:W-:Y:S06]  /*0210*/  BAR.SYNC.DEFER_BLOCKING 0x0 ;  /* 0x0000000000007b1d */ /* 0x000fec0000010000 */
[----:B------:R-:W0:Y:S04]  /*0220*/  LDS R9, [R5] ;  /* 0x0000000005097984 */ /* 0x000e280000000800 */
[----:B0-----:R-:W-:Y:S01]  /*0230*/  STG.E desc[UR6][R2.64], R9 ;  /* 0x0000000902007986 */ /* 0x001fe2000c101906 */
[----:B------:R-:W-:Y:S05]  /*0240*/  EXIT ;  /* 0x000000000000794d */ /* 0x000fea0003800000 */
.L_x_9:
        /* <DEDUP_REMOVED lines=11> */
.L_x_14:


//--------------------- .nv.shared.reserved.0     --------------------------
	.section	.nv.shared.reserved.0,"aw",@nobits
	.weak		__nv_reservedSMEM_offset_0_alias
	.size		__nv_reservedSMEM_offset_0_alias, 0, 64
	.other		__nv_reservedSMEM_offset_0_alias,@"STO_CUDA_RESERVED_SHARED STV_DEFAULT"
__nv_reservedSMEM_offset_0_alias:
	.zero		0
	.zero		64


//--------------------- .nv.shared._Z9calPhase3Piiii --------------------------
	.section	.nv.shared._Z9calPhase3Piiii,"aw",@nobits
	.sectionflags	@""
	.align	4
.nv.shared._Z9calPhase3Piiii:
	.zero		1056


//--------------------- .nv.shared._Z9calPhase2Piiii --------------------------
	.section	.nv.shared._Z9calPhase2Piiii,"aw",@nobits
	.sectionflags	@""
	.align	4
.nv.shared._Z9calPhase2Piiii:
	.zero		1056


//--------------------- .nv.shared._Z9calPhase1Piii --------------------------
	.section	.nv.shared._Z9calPhase1Piii,"aw",@nobits
	.sectionflags	@""
	.align	4
.nv.shared._Z9calPhase1Piii:
	.zero		1040


//--------------------- .nv.constant0._Z11naiveCudaFWPiii --------------------------
	.section	.nv.constant0._Z11naiveCudaFWPiii,"a",@progbits
	.sectionflags	@""
	.align	4
.nv.constant0._Z11naiveCudaFWPiii:
	.zero		912


//--------------------- .nv.constant0._Z17naiveCudaFWKernalPiii --------------------------
	.section	.nv.constant0._Z17naiveCudaFWKernalPiii,"a",@progbits
	.sectionflags	@""
	.align	4
.nv.constant0._Z17naiveCudaFWKernalPiii:
	.zero		912


//--------------------- .nv.constant0._Z9calPhase3Piiii --------------------------
	.section	.nv.constant0._Z9calPhase3Piiii,"a",@progbits
	.sectionflags	@""
	.align	4
.nv.constant0._Z9calPhase3Piiii:
	.zero		916


//--------------------- .nv.constant0._Z9calPhase2Piiii --------------------------
	.section	.nv.constant0._Z9calPhase2Piiii,"a",@progbits
	.sectionflags	@""
	.align	4
.nv.constant0._Z9calPhase2Piiii:
	.zero		916


//--------------------- .nv.constant0._Z9calPhase1Piii --------------------------
	.section	.nv.constant0._Z9calPhase1Piii,"a",@progbits
	.sectionflags	@""
	.align	4
.nv.constant0._Z9calPhase1Piii:
	.zero		912


//--------------------- SYMBOLS --------------------------

	.type		.nv.reservedSmem.offset0,@object
	.size		.nv.reservedSmem.offset0,0x4
	.type		.nv.reservedSmem.cap,@object
	.size		.nv.reservedSmem.cap,0x4
